//
// Generated by NVIDIA NVVM Compiler
//
// Compiler Build ID: CL-36424714
// Cuda compilation tools, release 13.0, V13.0.88
// Based on NVVM 20.0.0
//

.version 9.0
.target sm_100
.address_size 64

	// .globl	_Z18feedforward_kernelPfS_S_S_S_S_i

.visible .entry _Z18feedforward_kernelPfS_S_S_S_S_i(
	.param .u64 .ptr .align 1 _Z18feedforward_kernelPfS_S_S_S_S_i_param_0,
	.param .u64 .ptr .align 1 _Z18feedforward_kernelPfS_S_S_S_S_i_param_1,
	.param .u64 .ptr .align 1 _Z18feedforward_kernelPfS_S_S_S_S_i_param_2,
	.param .u64 .ptr .align 1 _Z18feedforward_kernelPfS_S_S_S_S_i_param_3,
	.param .u64 .ptr .align 1 _Z18feedforward_kernelPfS_S_S_S_S_i_param_4,
	.param .u64 .ptr .align 1 _Z18feedforward_kernelPfS_S_S_S_S_i_param_5,
	.param .u32 _Z18feedforward_kernelPfS_S_S_S_S_i_param_6
)
{
	.reg .pred 	%p<4>;
	.reg .b32 	%r<15>;
	.reg .b32 	%f<407>;
	.reg .b64 	%rd<26>;

	ld.param.u64 	%rd6, [_Z18feedforward_kernelPfS_S_S_S_S_i_param_0];
	ld.param.u64 	%rd10, [_Z18feedforward_kernelPfS_S_S_S_S_i_param_1];
	ld.param.u64 	%rd11, [_Z18feedforward_kernelPfS_S_S_S_S_i_param_2];
	ld.param.u32 	%r7, [_Z18feedforward_kernelPfS_S_S_S_S_i_param_6];
	cvta.to.global.u64 	%rd1, %rd10;
	cvta.to.global.u64 	%rd2, %rd11;
	mov.u32 	%r8, %ctaid.x;
	mov.u32 	%r9, %ntid.x;
	mov.u32 	%r10, %tid.x;
	mad.lo.s32 	%r1, %r8, %r9, %r10;
	setp.gt.s32 	%p1, %r1, 1023;
	@%p1 bra 	$L__BB0_5;
	cvta.to.global.u64 	%rd12, %rd6;
	shl.b32 	%r11, %r1, 2;
	mul.wide.s32 	%rd13, %r11, 4;
	add.s64 	%rd14, %rd12, %rd13;
	ld.global.f32 	%f41, [%rd14];
	ld.global.f32 	%f42, [%rd1];
	fma.rn.f32 	%f43, %f41, %f42, 0f00000000;
	ld.global.f32 	%f44, [%rd14+4];
	ld.global.f32 	%f45, [%rd1+40];
	fma.rn.f32 	%f46, %f44, %f45, %f43;
	ld.global.f32 	%f47, [%rd14+8];
	ld.global.f32 	%f48, [%rd1+80];
	fma.rn.f32 	%f49, %f47, %f48, %f46;
	ld.global.f32 	%f50, [%rd14+12];
	ld.global.f32 	%f51, [%rd1+120];
	fma.rn.f32 	%f52, %f50, %f51, %f49;
	ld.global.f32 	%f53, [%rd2];
	add.f32 	%f54, %f52, %f53;
	max.f32 	%f406, %f54, 0f00000000;
	ld.global.f32 	%f55, [%rd1+4];
	fma.rn.f32 	%f56, %f41, %f55, 0f00000000;
	ld.global.f32 	%f57, [%rd1+44];
	fma.rn.f32 	%f58, %f44, %f57, %f56;
	ld.global.f32 	%f59, [%rd1+84];
	fma.rn.f32 	%f60, %f47, %f59, %f58;
	ld.global.f32 	%f61, [%rd1+124];
	fma.rn.f32 	%f62, %f50, %f61, %f60;
	ld.global.f32 	%f63, [%rd2+4];
	add.f32 	%f64, %f62, %f63;
	max.f32 	%f405, %f64, 0f00000000;
	ld.global.f32 	%f65, [%rd1+8];
	fma.rn.f32 	%f66, %f41, %f65, 0f00000000;
	ld.global.f32 	%f67, [%rd1+48];
	fma.rn.f32 	%f68, %f44, %f67, %f66;
	ld.global.f32 	%f69, [%rd1+88];
	fma.rn.f32 	%f70, %f47, %f69, %f68;
	ld.global.f32 	%f71, [%rd1+128];
	fma.rn.f32 	%f72, %f50, %f71, %f70;
	ld.global.f32 	%f73, [%rd2+8];
	add.f32 	%f74, %f72, %f73;
	max.f32 	%f404, %f74, 0f00000000;
	ld.global.f32 	%f75, [%rd1+12];
	fma.rn.f32 	%f76, %f41, %f75, 0f00000000;
	ld.global.f32 	%f77, [%rd1+52];
	fma.rn.f32 	%f78, %f44, %f77, %f76;
	ld.global.f32 	%f79, [%rd1+92];
	fma.rn.f32 	%f80, %f47, %f79, %f78;
	ld.global.f32 	%f81, [%rd1+132];
	fma.rn.f32 	%f82, %f50, %f81, %f80;
	ld.global.f32 	%f83, [%rd2+12];
	add.f32 	%f84, %f82, %f83;
	max.f32 	%f403, %f84, 0f00000000;
	ld.global.f32 	%f85, [%rd1+16];
	fma.rn.f32 	%f86, %f41, %f85, 0f00000000;
	ld.global.f32 	%f87, [%rd1+56];
	fma.rn.f32 	%f88, %f44, %f87, %f86;
	ld.global.f32 	%f89, [%rd1+96];
	fma.rn.f32 	%f90, %f47, %f89, %f88;
	ld.global.f32 	%f91, [%rd1+136];
	fma.rn.f32 	%f92, %f50, %f91, %f90;
	ld.global.f32 	%f93, [%rd2+16];
	add.f32 	%f94, %f92, %f93;
	max.f32 	%f402, %f94, 0f00000000;
	ld.global.f32 	%f95, [%rd1+20];
	fma.rn.f32 	%f96, %f41, %f95, 0f00000000;
	ld.global.f32 	%f97, [%rd1+60];
	fma.rn.f32 	%f98, %f44, %f97, %f96;
	ld.global.f32 	%f99, [%rd1+100];
	fma.rn.f32 	%f100, %f47, %f99, %f98;
	ld.global.f32 	%f101, [%rd1+140];
	fma.rn.f32 	%f102, %f50, %f101, %f100;
	ld.global.f32 	%f103, [%rd2+20];
	add.f32 	%f104, %f102, %f103;
	max.f32 	%f401, %f104, 0f00000000;
	ld.global.f32 	%f105, [%rd1+24];
	fma.rn.f32 	%f106, %f41, %f105, 0f00000000;
	ld.global.f32 	%f107, [%rd1+64];
	fma.rn.f32 	%f108, %f44, %f107, %f106;
	ld.global.f32 	%f109, [%rd1+104];
	fma.rn.f32 	%f110, %f47, %f109, %f108;
	ld.global.f32 	%f111, [%rd1+144];
	fma.rn.f32 	%f112, %f50, %f111, %f110;
	ld.global.f32 	%f113, [%rd2+24];
	add.f32 	%f114, %f112, %f113;
	max.f32 	%f400, %f114, 0f00000000;
	ld.global.f32 	%f115, [%rd1+28];
	fma.rn.f32 	%f116, %f41, %f115, 0f00000000;
	ld.global.f32 	%f117, [%rd1+68];
	fma.rn.f32 	%f118, %f44, %f117, %f116;
	ld.global.f32 	%f119, [%rd1+108];
	fma.rn.f32 	%f120, %f47, %f119, %f118;
	ld.global.f32 	%f121, [%rd1+148];
	fma.rn.f32 	%f122, %f50, %f121, %f120;
	ld.global.f32 	%f123, [%rd2+28];
	add.f32 	%f124, %f122, %f123;
	max.f32 	%f399, %f124, 0f00000000;
	ld.global.f32 	%f125, [%rd1+32];
	fma.rn.f32 	%f126, %f41, %f125, 0f00000000;
	ld.global.f32 	%f127, [%rd1+72];
	fma.rn.f32 	%f128, %f44, %f127, %f126;
	ld.global.f32 	%f129, [%rd1+112];
	fma.rn.f32 	%f130, %f47, %f129, %f128;
	ld.global.f32 	%f131, [%rd1+152];
	fma.rn.f32 	%f132, %f50, %f131, %f130;
	ld.global.f32 	%f133, [%rd2+32];
	add.f32 	%f134, %f132, %f133;
	max.f32 	%f398, %f134, 0f00000000;
	ld.global.f32 	%f135, [%rd1+36];
	fma.rn.f32 	%f136, %f41, %f135, 0f00000000;
	ld.global.f32 	%f137, [%rd1+76];
	fma.rn.f32 	%f138, %f44, %f137, %f136;
	ld.global.f32 	%f139, [%rd1+116];
	fma.rn.f32 	%f140, %f47, %f139, %f138;
	ld.global.f32 	%f141, [%rd1+156];
	fma.rn.f32 	%f142, %f50, %f141, %f140;
	ld.global.f32 	%f143, [%rd2+36];
	add.f32 	%f144, %f142, %f143;
	max.f32 	%f397, %f144, 0f00000000;
	setp.lt.s32 	%p2, %r7, 2;
	@%p2 bra 	$L__BB0_4;
	neg.s32 	%r13, %r7;
	add.s64 	%rd25, %rd1, 796;
	mov.b32 	%r14, 0;
	mov.f32 	%f388, %f398;
	mov.f32 	%f389, %f399;
	mov.f32 	%f390, %f400;
	mov.f32 	%f391, %f401;
	mov.f32 	%f392, %f402;
	mov.f32 	%f393, %f403;
	mov.f32 	%f394, %f404;
	mov.f32 	%f395, %f405;
	mov.f32 	%f396, %f406;
$L__BB0_3:
	add.s32 	%r14, %r14, 10;
	ld.global.f32 	%f145, [%rd25+-396];
	fma.rn.f32 	%f146, %f396, %f145, 0f00000000;
	ld.global.f32 	%f147, [%rd25+-356];
	fma.rn.f32 	%f148, %f395, %f147, %f146;
	ld.global.f32 	%f149, [%rd25+-316];
	fma.rn.f32 	%f150, %f394, %f149, %f148;
	ld.global.f32 	%f151, [%rd25+-276];
	fma.rn.f32 	%f152, %f393, %f151, %f150;
	ld.global.f32 	%f153, [%rd25+-236];
	fma.rn.f32 	%f154, %f392, %f153, %f152;
	ld.global.f32 	%f155, [%rd25+-196];
	fma.rn.f32 	%f156, %f391, %f155, %f154;
	ld.global.f32 	%f157, [%rd25+-156];
	fma.rn.f32 	%f158, %f390, %f157, %f156;
	ld.global.f32 	%f159, [%rd25+-116];
	fma.rn.f32 	%f160, %f389, %f159, %f158;
	ld.global.f32 	%f161, [%rd25+-76];
	fma.rn.f32 	%f162, %f388, %f161, %f160;
	ld.global.f32 	%f163, [%rd25+-36];
	fma.rn.f32 	%f164, %f397, %f163, %f162;
	mul.wide.u32 	%rd15, %r14, 4;
	add.s64 	%rd16, %rd2, %rd15;
	ld.global.f32 	%f165, [%rd16];
	add.f32 	%f166, %f164, %f165;
	max.f32 	%f406, %f166, 0f00000000;
	ld.global.f32 	%f167, [%rd25+-392];
	fma.rn.f32 	%f168, %f396, %f167, 0f00000000;
	ld.global.f32 	%f169, [%rd25+-352];
	fma.rn.f32 	%f170, %f395, %f169, %f168;
	ld.global.f32 	%f171, [%rd25+-312];
	fma.rn.f32 	%f172, %f394, %f171, %f170;
	ld.global.f32 	%f173, [%rd25+-272];
	fma.rn.f32 	%f174, %f393, %f173, %f172;
	ld.global.f32 	%f175, [%rd25+-232];
	fma.rn.f32 	%f176, %f392, %f175, %f174;
	ld.global.f32 	%f177, [%rd25+-192];
	fma.rn.f32 	%f178, %f391, %f177, %f176;
	ld.global.f32 	%f179, [%rd25+-152];
	fma.rn.f32 	%f180, %f390, %f179, %f178;
	ld.global.f32 	%f181, [%rd25+-112];
	fma.rn.f32 	%f182, %f389, %f181, %f180;
	ld.global.f32 	%f183, [%rd25+-72];
	fma.rn.f32 	%f184, %f388, %f183, %f182;
	ld.global.f32 	%f185, [%rd25+-32];
	fma.rn.f32 	%f186, %f397, %f185, %f184;
	ld.global.f32 	%f187, [%rd16+4];
	add.f32 	%f188, %f186, %f187;
	max.f32 	%f405, %f188, 0f00000000;
	ld.global.f32 	%f189, [%rd25+-388];
	fma.rn.f32 	%f190, %f396, %f189, 0f00000000;
	ld.global.f32 	%f191, [%rd25+-348];
	fma.rn.f32 	%f192, %f395, %f191, %f190;
	ld.global.f32 	%f193, [%rd25+-308];
	fma.rn.f32 	%f194, %f394, %f193, %f192;
	ld.global.f32 	%f195, [%rd25+-268];
	fma.rn.f32 	%f196, %f393, %f195, %f194;
	ld.global.f32 	%f197, [%rd25+-228];
	fma.rn.f32 	%f198, %f392, %f197, %f196;
	ld.global.f32 	%f199, [%rd25+-188];
	fma.rn.f32 	%f200, %f391, %f199, %f198;
	ld.global.f32 	%f201, [%rd25+-148];
	fma.rn.f32 	%f202, %f390, %f201, %f200;
	ld.global.f32 	%f203, [%rd25+-108];
	fma.rn.f32 	%f204, %f389, %f203, %f202;
	ld.global.f32 	%f205, [%rd25+-68];
	fma.rn.f32 	%f206, %f388, %f205, %f204;
	ld.global.f32 	%f207, [%rd25+-28];
	fma.rn.f32 	%f208, %f397, %f207, %f206;
	ld.global.f32 	%f209, [%rd16+8];
	add.f32 	%f210, %f208, %f209;
	max.f32 	%f404, %f210, 0f00000000;
	ld.global.f32 	%f211, [%rd25+-384];
	fma.rn.f32 	%f212, %f396, %f211, 0f00000000;
	ld.global.f32 	%f213, [%rd25+-344];
	fma.rn.f32 	%f214, %f395, %f213, %f212;
	ld.global.f32 	%f215, [%rd25+-304];
	fma.rn.f32 	%f216, %f394, %f215, %f214;
	ld.global.f32 	%f217, [%rd25+-264];
	fma.rn.f32 	%f218, %f393, %f217, %f216;
	ld.global.f32 	%f219, [%rd25+-224];
	fma.rn.f32 	%f220, %f392, %f219, %f218;
	ld.global.f32 	%f221, [%rd25+-184];
	fma.rn.f32 	%f222, %f391, %f221, %f220;
	ld.global.f32 	%f223, [%rd25+-144];
	fma.rn.f32 	%f224, %f390, %f223, %f222;
	ld.global.f32 	%f225, [%rd25+-104];
	fma.rn.f32 	%f226, %f389, %f225, %f224;
	ld.global.f32 	%f227, [%rd25+-64];
	fma.rn.f32 	%f228, %f388, %f227, %f226;
	ld.global.f32 	%f229, [%rd25+-24];
	fma.rn.f32 	%f230, %f397, %f229, %f228;
	ld.global.f32 	%f231, [%rd16+12];
	add.f32 	%f232, %f230, %f231;
	max.f32 	%f403, %f232, 0f00000000;
	ld.global.f32 	%f233, [%rd25+-380];
	fma.rn.f32 	%f234, %f396, %f233, 0f00000000;
	ld.global.f32 	%f235, [%rd25+-340];
	fma.rn.f32 	%f236, %f395, %f235, %f234;
	ld.global.f32 	%f237, [%rd25+-300];
	fma.rn.f32 	%f238, %f394, %f237, %f236;
	ld.global.f32 	%f239, [%rd25+-260];
	fma.rn.f32 	%f240, %f393, %f239, %f238;
	ld.global.f32 	%f241, [%rd25+-220];
	fma.rn.f32 	%f242, %f392, %f241, %f240;
	ld.global.f32 	%f243, [%rd25+-180];
	fma.rn.f32 	%f244, %f391, %f243, %f242;
	ld.global.f32 	%f245, [%rd25+-140];
	fma.rn.f32 	%f246, %f390, %f245, %f244;
	ld.global.f32 	%f247, [%rd25+-100];
	fma.rn.f32 	%f248, %f389, %f247, %f246;
	ld.global.f32 	%f249, [%rd25+-60];
	fma.rn.f32 	%f250, %f388, %f249, %f248;
	ld.global.f32 	%f251, [%rd25+-20];
	fma.rn.f32 	%f252, %f397, %f251, %f250;
	ld.global.f32 	%f253, [%rd16+16];
	add.f32 	%f254, %f252, %f253;
	max.f32 	%f402, %f254, 0f00000000;
	ld.global.f32 	%f255, [%rd25+-376];
	fma.rn.f32 	%f256, %f396, %f255, 0f00000000;
	ld.global.f32 	%f257, [%rd25+-336];
	fma.rn.f32 	%f258, %f395, %f257, %f256;
	ld.global.f32 	%f259, [%rd25+-296];
	fma.rn.f32 	%f260, %f394, %f259, %f258;
	ld.global.f32 	%f261, [%rd25+-256];
	fma.rn.f32 	%f262, %f393, %f261, %f260;
	ld.global.f32 	%f263, [%rd25+-216];
	fma.rn.f32 	%f264, %f392, %f263, %f262;
	ld.global.f32 	%f265, [%rd25+-176];
	fma.rn.f32 	%f266, %f391, %f265, %f264;
	ld.global.f32 	%f267, [%rd25+-136];
	fma.rn.f32 	%f268, %f390, %f267, %f266;
	ld.global.f32 	%f269, [%rd25+-96];
	fma.rn.f32 	%f270, %f389, %f269, %f268;
	ld.global.f32 	%f271, [%rd25+-56];
	fma.rn.f32 	%f272, %f388, %f271, %f270;
	ld.global.f32 	%f273, [%rd25+-16];
	fma.rn.f32 	%f274, %f397, %f273, %f272;
	ld.global.f32 	%f275, [%rd16+20];
	add.f32 	%f276, %f274, %f275;
	max.f32 	%f401, %f276, 0f00000000;
	ld.global.f32 	%f277, [%rd25+-372];
	fma.rn.f32 	%f278, %f396, %f277, 0f00000000;
	ld.global.f32 	%f279, [%rd25+-332];
	fma.rn.f32 	%f280, %f395, %f279, %f278;
	ld.global.f32 	%f281, [%rd25+-292];
	fma.rn.f32 	%f282, %f394, %f281, %f280;
	ld.global.f32 	%f283, [%rd25+-252];
	fma.rn.f32 	%f284, %f393, %f283, %f282;
	ld.global.f32 	%f285, [%rd25+-212];
	fma.rn.f32 	%f286, %f392, %f285, %f284;
	ld.global.f32 	%f287, [%rd25+-172];
	fma.rn.f32 	%f288, %f391, %f287, %f286;
	ld.global.f32 	%f289, [%rd25+-132];
	fma.rn.f32 	%f290, %f390, %f289, %f288;
	ld.global.f32 	%f291, [%rd25+-92];
	fma.rn.f32 	%f292, %f389, %f291, %f290;
	ld.global.f32 	%f293, [%rd25+-52];
	fma.rn.f32 	%f294, %f388, %f293, %f292;
	ld.global.f32 	%f295, [%rd25+-12];
	fma.rn.f32 	%f296, %f397, %f295, %f294;
	ld.global.f32 	%f297, [%rd16+24];
	add.f32 	%f298, %f296, %f297;
	max.f32 	%f400, %f298, 0f00000000;
	ld.global.f32 	%f299, [%rd25+-368];
	fma.rn.f32 	%f300, %f396, %f299, 0f00000000;
	ld.global.f32 	%f301, [%rd25+-328];
	fma.rn.f32 	%f302, %f395, %f301, %f300;
	ld.global.f32 	%f303, [%rd25+-288];
	fma.rn.f32 	%f304, %f394, %f303, %f302;
	ld.global.f32 	%f305, [%rd25+-248];
	fma.rn.f32 	%f306, %f393, %f305, %f304;
	ld.global.f32 	%f307, [%rd25+-208];
	fma.rn.f32 	%f308, %f392, %f307, %f306;
	ld.global.f32 	%f309, [%rd25+-168];
	fma.rn.f32 	%f310, %f391, %f309, %f308;
	ld.global.f32 	%f311, [%rd25+-128];
	fma.rn.f32 	%f312, %f390, %f311, %f310;
	ld.global.f32 	%f313, [%rd25+-88];
	fma.rn.f32 	%f314, %f389, %f313, %f312;
	ld.global.f32 	%f315, [%rd25+-48];
	fma.rn.f32 	%f316, %f388, %f315, %f314;
	ld.global.f32 	%f317, [%rd25+-8];
	fma.rn.f32 	%f318, %f397, %f317, %f316;
	ld.global.f32 	%f319, [%rd16+28];
	add.f32 	%f320, %f318, %f319;
	max.f32 	%f399, %f320, 0f00000000;
	ld.global.f32 	%f321, [%rd25+-364];
	fma.rn.f32 	%f322, %f396, %f321, 0f00000000;
	ld.global.f32 	%f323, [%rd25+-324];
	fma.rn.f32 	%f324, %f395, %f323, %f322;
	ld.global.f32 	%f325, [%rd25+-284];
	fma.rn.f32 	%f326, %f394, %f325, %f324;
	ld.global.f32 	%f327, [%rd25+-244];
	fma.rn.f32 	%f328, %f393, %f327, %f326;
	ld.global.f32 	%f329, [%rd25+-204];
	fma.rn.f32 	%f330, %f392, %f329, %f328;
	ld.global.f32 	%f331, [%rd25+-164];
	fma.rn.f32 	%f332, %f391, %f331, %f330;
	ld.global.f32 	%f333, [%rd25+-124];
	fma.rn.f32 	%f334, %f390, %f333, %f332;
	ld.global.f32 	%f335, [%rd25+-84];
	fma.rn.f32 	%f336, %f389, %f335, %f334;
	ld.global.f32 	%f337, [%rd25+-44];
	fma.rn.f32 	%f338, %f388, %f337, %f336;
	ld.global.f32 	%f339, [%rd25+-4];
	fma.rn.f32 	%f340, %f397, %f339, %f338;
	ld.global.f32 	%f341, [%rd16+32];
	add.f32 	%f342, %f340, %f341;
	max.f32 	%f398, %f342, 0f00000000;
	ld.global.f32 	%f343, [%rd25+-360];
	fma.rn.f32 	%f344, %f396, %f343, 0f00000000;
	ld.global.f32 	%f345, [%rd25+-320];
	fma.rn.f32 	%f346, %f395, %f345, %f344;
	ld.global.f32 	%f347, [%rd25+-280];
	fma.rn.f32 	%f348, %f394, %f347, %f346;
	ld.global.f32 	%f349, [%rd25+-240];
	fma.rn.f32 	%f350, %f393, %f349, %f348;
	ld.global.f32 	%f351, [%rd25+-200];
	fma.rn.f32 	%f352, %f392, %f351, %f350;
	ld.global.f32 	%f353, [%rd25+-160];
	fma.rn.f32 	%f354, %f391, %f353, %f352;
	ld.global.f32 	%f355, [%rd25+-120];
	fma.rn.f32 	%f356, %f390, %f355, %f354;
	ld.global.f32 	%f357, [%rd25+-80];
	fma.rn.f32 	%f358, %f389, %f357, %f356;
	ld.global.f32 	%f359, [%rd25+-40];
	fma.rn.f32 	%f360, %f388, %f359, %f358;
	ld.global.f32 	%f361, [%rd25];
	fma.rn.f32 	%f362, %f397, %f361, %f360;
	ld.global.f32 	%f363, [%rd16+36];
	add.f32 	%f364, %f362, %f363;
	max.f32 	%f397, %f364, 0f00000000;
	add.s32 	%r13, %r13, 1;
	add.s64 	%rd25, %rd25, 400;
	setp.ne.s32 	%p3, %r13, -1;
	mov.f32 	%f388, %f398;
	mov.f32 	%f389, %f399;
	mov.f32 	%f390, %f400;
	mov.f32 	%f391, %f401;
	mov.f32 	%f392, %f402;
	mov.f32 	%f393, %f403;
	mov.f32 	%f394, %f404;
	mov.f32 	%f395, %f405;
	mov.f32 	%f396, %f406;
	@%p3 bra 	$L__BB0_3;
$L__BB0_4:
	ld.param.u64 	%rd24, [_Z18feedforward_kernelPfS_S_S_S_S_i_param_5];
	ld.param.u64 	%rd23, [_Z18feedforward_kernelPfS_S_S_S_S_i_param_4];
	ld.param.u64 	%rd22, [_Z18feedforward_kernelPfS_S_S_S_S_i_param_3];
	cvta.to.global.u64 	%rd17, %rd22;
	ld.global.f32 	%f365, [%rd17];
	fma.rn.f32 	%f366, %f406, %f365, 0f00000000;
	ld.global.f32 	%f367, [%rd17+4];
	fma.rn.f32 	%f368, %f405, %f367, %f366;
	ld.global.f32 	%f369, [%rd17+8];
	fma.rn.f32 	%f370, %f404, %f369, %f368;
	ld.global.f32 	%f371, [%rd17+12];
	fma.rn.f32 	%f372, %f403, %f371, %f370;
	ld.global.f32 	%f373, [%rd17+16];
	fma.rn.f32 	%f374, %f402, %f373, %f372;
	ld.global.f32 	%f375, [%rd17+20];
	fma.rn.f32 	%f376, %f401, %f375, %f374;
	ld.global.f32 	%f377, [%rd17+24];
	fma.rn.f32 	%f378, %f400, %f377, %f376;
	ld.global.f32 	%f379, [%rd17+28];
	fma.rn.f32 	%f380, %f399, %f379, %f378;
	ld.global.f32 	%f381, [%rd17+32];
	fma.rn.f32 	%f382, %f398, %f381, %f380;
	ld.global.f32 	%f383, [%rd17+36];
	fma.rn.f32 	%f384, %f397, %f383, %f382;
	cvta.to.global.u64 	%rd18, %rd23;
	ld.global.f32 	%f385, [%rd18];
	add.f32 	%f386, %f384, %f385;
	cvta.to.global.u64 	%rd19, %rd24;
	mul.wide.s32 	%rd20, %r1, 4;
	add.s64 	%rd21, %rd19, %rd20;
	st.global.f32 	[%rd21], %f386;
$L__BB0_5:
	ret;

}


// ===== COMPILED SASS (sm_100) =====

	.target	sm_100

	.elftype	@"ET_EXEC"


//--------------------- .note.nv.tkinfo           --------------------------
	.section	.note.nv.tkinfo,"",@"SHT_NOTE"
	.sectionflags	@"SHF_NOTE_NV_TKINFO"
	.tkinfo
        /*0018*/ 	.word	0x00000002
        /*0030*/ 	.string	""
        /*0030*/ 	.string	"ptxas"
        /*0030*/ 	.string	"Cuda compilation tools, release 13.0, V13.0.88"
        /*0030*/ 	.string	"Build cuda_13.0.r13.0/compiler.36424714_0"
        /*0030*/ 	.string	"-arch sm_100 -m 64 "



//--------------------- .note.nv.cuinfo           --------------------------
	.section	.note.nv.cuinfo,"",@"SHT_NOTE"
	.sectionflags	@"SHF_NOTE_NV_CUINFO"
        /*0018*/ 	.short	0x0002
        /*001a*/ 	.short	0x0064
        /*001c*/ 	.short	0x0082
	.zero		2


//--------------------- .nv.info                  --------------------------
	.section	.nv.info,"",@"SHT_CUDA_INFO"
	.align	4


	//----- nvinfo : EIATTR_REGCOUNT
	.align		4
        /*0000*/ 	.byte	0x04, 0x2f
        /*0002*/ 	.short	(.L_1 - .L_0)
	.align		4
.L_0:
        /*0004*/ 	.word	index@(_Z18feedforward_kernelPfS_S_S_S_S_i)
        /*0008*/ 	.word	0x00000020


	//----- nvinfo : EIATTR_FRAME_SIZE
	.align		4
.L_1:
        /*000c*/ 	.byte	0x04, 0x11
        /*000e*/ 	.short	(.L_3 - .L_2)
	.align		4
.L_2:
        /*0010*/ 	.word	index@(_Z18feedforward_kernelPfS_S_S_S_S_i)
        /*0014*/ 	.word	0x00000000


	//----- nvinfo : EIATTR_MIN_STACK_SIZE
	.align		4
.L_3:
        /*0018*/ 	.byte	0x04, 0x12
        /*001a*/ 	.short	(.L_5 - .L_4)
	.align		4
.L_4:
        /*001c*/ 	.word	index@(_Z18feedforward_kernelPfS_S_S_S_S_i)
        /*0020*/ 	.word	0x00000000
.L_5:


//--------------------- .nv.compat                --------------------------
	.section	.nv.compat,"",@"SHT_CUDA_COMPAT_INFO"
	.align	4
        /*0000*/ 	.byte	0x02, 0x09, 0x00, 0x00, 0x02, 0x02, 0x01, 0x00, 0x02, 0x05, 0x05, 0x00, 0x03, 0x07, 0x01, 0x01
        /*0010*/ 	.byte	0x02, 0x03, 0x00, 0x00, 0x02, 0x06, 0x01, 0x00, 0x04, 0x0b, 0x08, 0x00, 0x09, 0x00, 0x00, 0x00
        /*0020*/ 	.byte	0x00, 0x00, 0x00, 0x00


//--------------------- .nv.info._Z18feedforward_kernelPfS_S_S_S_S_i --------------------------
	.section	.nv.info._Z18feedforward_kernelPfS_S_S_S_S_i,"",@"SHT_CUDA_INFO"
	.sectionflags	@""
	.align	4


	//----- nvinfo : EIATTR_CUDA_API_VERSION
	.align		4
        /*0000*/ 	.byte	0x04, 0x37
        /*0002*/ 	.short	(.L_7 - .L_6)
.L_6:
        /*0004*/ 	.word	0x00000082


	//----- nvinfo : EIATTR_KPARAM_INFO
	.align		4
.L_7:
        /*0008*/ 	.byte	0x04, 0x17
        /*000a*/ 	.short	(.L_9 - .L_8)
.L_8:
        /*000c*/ 	.word	0x00000000
        /*0010*/ 	.short	0x0006
        /*0012*/ 	.short	0x0030
        /*0014*/ 	.byte	0x00, 0xf0, 0x11, 0x00


	//----- nvinfo : EIATTR_KPARAM_INFO
	.align		4
.L_9:
        /*0018*/ 	.byte	0x04, 0x17
        /*001a*/ 	.short	(.L_11 - .L_10)
.L_10:
        /*001c*/ 	.word	0x00000000
        /*0020*/ 	.short	0x0005
        /*0022*/ 	.short	0x0028
        /*0024*/ 	.byte	0x00, 0xf5, 0x21, 0x00


	//----- nvinfo : EIATTR_KPARAM_INFO
	.align		4
.L_11:
        /*0028*/ 	.byte	0x04, 0x17
        /*002a*/ 	.short	(.L_13 - .L_12)
.L_12:
        /*002c*/ 	.word	0x00000000
        /*0030*/ 	.short	0x0004
        /*0032*/ 	.short	0x0020
        /*0034*/ 	.byte	0x00, 0xf5, 0x21, 0x00


	//----- nvinfo : EIATTR_KPARAM_INFO
	.align		4
.L_13:
        /*0038*/ 	.byte	0x04, 0x17
        /*003a*/ 	.short	(.L_15 - .L_14)
.L_14:
        /*003c*/ 	.word	0x00000000
        /*0040*/ 	.short	0x0003
        /*0042*/ 	.short	0x0018
        /*0044*/ 	.byte	0x00, 0xf5, 0x21, 0x00


	//----- nvinfo : EIATTR_KPARAM_INFO
	.align		4
.L_15:
        /*0048*/ 	.byte	0x04, 0x17
        /*004a*/ 	.short	(.L_17 - .L_16)
.L_16:
        /*004c*/ 	.word	0x00000000
        /*0050*/ 	.short	0x0002
        /*0052*/ 	.short	0x0010
        /*0054*/ 	.byte	0x00, 0xf5, 0x21, 0x00


	//----- nvinfo : EIATTR_KPARAM_INFO
	.align		4
.L_17:
        /*0058*/ 	.byte	0x04, 0x17
        /*005a*/ 	.short	(.L_19 - .L_18)
.L_18:
        /*005c*/ 	.word	0x00000000
        /*0060*/ 	.short	0x0001
        /*0062*/ 	.short	0x0008
        /*0064*/ 	.byte	0x00, 0xf5, 0x21, 0x00


	//----- nvinfo : EIATTR_KPARAM_INFO
	.align		4
.L_19:
        /*0068*/ 	.byte	0x04, 0x17
        /*006a*/ 	.short	(.L_21 - .L_20)
.L_20:
        /*006c*/ 	.word	0x00000000
        /*0070*/ 	.short	0x0000
        /*0072*/ 	.short	0x0000
        /*0074*/ 	.byte	0x00, 0xf5, 0x21, 0x00


	//----- nvinfo : EIATTR_SPARSE_MMA_MASK
	.align		4
.L_21:
        /*0078*/ 	.byte	0x03, 0x50
        /*007a*/ 	.short	0x0000


	//----- nvinfo : EIATTR_MAXREG_COUNT
	.align		4
        /*007c*/ 	.byte	0x03, 0x1b
        /*007e*/ 	.short	0x00ff


	//----- nvinfo : EIATTR_MERCURY_ISA_VERSION
	.align		4
        /*0080*/ 	.byte	0x03, 0x5f
        /*0082*/ 	.short	0x0101


	//----- nvinfo : EIATTR_VRC_CTA_INIT_COUNT
	.align		4
        /*0084*/ 	.byte	0x02, 0x4a
	.zero		1
	.zero		1


	//----- nvinfo : EIATTR_EXIT_INSTR_OFFSETS
	.align		4
        /*0088*/ 	.byte	0x04, 0x1c
        /*008a*/ 	.short	(.L_23 - .L_22)


	//   ....[0]....
.L_22:
        /*008c*/ 	.word	0x00000060


	//   ....[1]....
        /*0090*/ 	.word	0x00001930


	//----- nvinfo : EIATTR_CBANK_PARAM_SIZE
	.align		4
.L_23:
        /*0094*/ 	.byte	0x03, 0x19
        /*0096*/ 	.short	0x0034


	//----- nvinfo : EIATTR_PARAM_CBANK
	.align		4
        /*0098*/ 	.byte	0x04, 0x0a
        /*009a*/ 	.short	(.L_25 - .L_24)
	.align		4
.L_24:
        /*009c*/ 	.word	index@(.nv.constant0._Z18feedforward_kernelPfS_S_S_S_S_i)
        /*00a0*/ 	.short	0x0380
        /*00a2*/ 	.short	0x0034


	//----- nvinfo : EIATTR_SW_WAR
	.align		4
.L_25:
        /*00a4*/ 	.byte	0x04, 0x36
        /*00a6*/ 	.short	(.L_27 - .L_26)
.L_26:
        /*00a8*/ 	.word	0x00000008
.L_27:


//--------------------- .nv.callgraph             --------------------------
	.section	.nv.callgraph,"",@"SHT_CUDA_CALLGRAPH"
	.align	4
	.sectionentsize	8
	.align		4
        /*0000*/ 	.word	0x00000000
	.align		4
        /*0004*/ 	.word	0xffffffff
	.align		4
        /*0008*/ 	.word	0x00000000
	.align		4
        /*000c*/ 	.word	0xfffffffe
	.align		4
        /*0010*/ 	.word	0x00000000
	.align		4
        /*0014*/ 	.word	0xfffffffd
	.align		4
        /*0018*/ 	.word	0x00000000
	.align		4
        /*001c*/ 	.word	0xfffffffc


//--------------------- .text._Z18feedforward_kernelPfS_S_S_S_S_i --------------------------
	.section	.text._Z18feedforward_kernelPfS_S_S_S_S_i,"ax",@progbits
	.align	128
        .global         _Z18feedforward_kernelPfS_S_S_S_S_i
        .type           _Z18feedforward_kernelPfS_S_S_S_S_i,@function
        .size           _Z18feedforward_kernelPfS_S_S_S_S_i,(.L_x_3 - _Z18feedforward_kernelPfS_S_S_S_S_i)
        .other          _Z18feedforward_kernelPfS_S_S_S_S_i,@"STO_CUDA_ENTRY STV_DEFAULT"
_Z18feedforward_kernelPfS_S_S_S_S_i:
.text._Z18feedforward_kernelPfS_S_S_S_S_i:
[----:B------:R-:W-:Y:S01]  /*0000*/  LDC R1, c[0x0][0x37c] ;  /* 0x0000df00ff017b82 */ /* 0x000fe20000000800 */
[----:B------:R-:W0:Y:S07]  /*0010*/  S2R R3, SR_TID.X ;  /* 0x0000000000037919 */ /* 0x000e2e0000002100 */
[----:B------:R-:W0:Y:S08]  /*0020*/  S2UR UR4, SR_CTAID.X ;  /* 0x00000000000479c3 */ /* 0x000e300000002500 */
[----:B------:R-:W0:Y:S02]  /*0030*/  LDC R4, c[0x0][0x360] ;  /* 0x0000d800ff047b82 */ /* 0x000e240000000800 */
[----:B0-----:R-:W-:-:S05]  /*0040*/  IMAD R4, R4, UR4, R3 ;  /* 0x0000000404047c24 */ /* 0x001fca000f8e0203 */
[----:B------:R-:W-:-:S13]  /*0050*/  ISETP.GT.AND P0, PT, R4, 0x3ff, PT ;  /* 0x000003ff0400780c */ /* 0x000fda0003f04270 */
[----:B------:R-:W-:Y:S05]  /*0060*/  @P0 EXIT ;  /* 0x000000000000094d */ /* 0x000fea0003800000 */
[----:B------:R-:W0:Y:S01]  /*0070*/  LDC.64 R14, c[0x0][0x380] ;  /* 0x0000e000ff0e7b82 */ /* 0x000e220000000a00 */
[----:B------:R-:W1:Y:S01]  /*0080*/  LDCU.64 UR8, c[0x0][0x358] ;  /* 0x00006b00ff0877ac */ /* 0x000e620008000a00 */
[----:B------:R-:W-:Y:S01]  /*0090*/  SHF.L.U32 R3, R4, 0x2, RZ ;  /* 0x0000000204037819 */ /* 0x000fe200000006ff */
[----:B------:R-:W2:Y:S05]  /*00a0*/  LDCU UR4, c[0x0][0x3b0] ;  /* 0x00007600ff0477ac */ /* 0x000eaa0008000800 */
[----:B------:R-:W3:Y:S01]  /*00b0*/  LDC.64 R12, c[0x0][0x388] ;  /* 0x0000e200ff0c7b82 */ /* 0x000ee20000000a00 */
[----:B0-----:R-:W-:-:S05]  /*00c0*/  IMAD.WIDE R14, R3, 0x4, R14 ;  /* 0x00000004030e7825 */ /* 0x001fca00078e020e */
[----:B-1----:R-:W4:Y:S04]  /*00d0*/  LDG.E R0, desc[UR8][R14.64] ;  /* 0x000000080e007981 */ /* 0x002f28000c1e1900 */
[----:B---3--:R-:W4:Y:S04]  /*00e0*/  LDG.E R17, desc[UR8][R12.64] ;  /* 0x000000080c117981 */ /* 0x008f28000c1e1900 */
[----:B------:R-:W3:Y:S04]  /*00f0*/  LDG.E R3, desc[UR8][R12.64+0x4] ;  /* 0x000004080c037981 */ /* 0x000ee8000c1e1900 */
[----:B------:R-:W5:Y:S04]  /*0100*/  LDG.E R6, desc[UR8][R12.64+0x28] ;  /* 0x000028080c067981 */ /* 0x000f68000c1e1900 */
[----:B------:R-:W5:Y:S04]  /*0110*/  LDG.E R2, desc[UR8][R14.64+0x4] ;  /* 0x000004080e027981 */ /* 0x000f68000c1e1900 */
[----:B------:R-:W2:Y:S04]  /*0120*/  LDG.E R7, desc[UR8][R12.64+0xc] ;  /* 0x00000c080c077981 */ /* 0x000ea8000c1e1900 */
        /* <DEDUP_REMOVED lines=13> */
[----:B------:R-:W2:Y:S01]  /*0200*/  LDG.E R26, desc[UR8][R12.64+0x58] ;  /* 0x000058080c1a7981 */ /* 0x000ea2000c1e1900 */
[C---:B----4-:R-:W-:Y:S01]  /*0210*/  FFMA R17, R0.reuse, R17, RZ ;  /* 0x0000001100117223 */ /* 0x050fe200000000ff */
[----:B---3--:R-:W-:-:S03]  /*0220*/  FFMA R3, R0, R3, RZ ;  /* 0x0000000300037223 */ /* 0x008fc600000000ff */
[----:B-----5:R-:W-:Y:S02]  /*0230*/  FFMA R6, R2, R6, R17 ;  /* 0x0000000602067223 */ /* 0x020fe40000000011 */
[----:B------:R-:W3:Y:S01]  /*0240*/  LDG.E R17, desc[UR8][R12.64+0x48] ;  /* 0x000048080c117981 */ /* 0x000ee2000c1e1900 */
[C---:B--2---:R-:W-:Y:S01]  /*0250*/  FFMA R20, R0.reuse, R7, RZ ;  /* 0x0000000700147223 */ /* 0x044fe200000000ff */
[----:B------:R-:W-:Y:S01]  /*0260*/  FFMA R24, R0, R11, RZ ;  /* 0x0000000b00187223 */ /* 0x000fe200000000ff */
[----:B------:R-:W-:Y:S02]  /*0270*/  FFMA R8, R2, R8, R3 ;  /* 0x0000000802087223 */ /* 0x000fe40000000003 */
[----:B------:R-:W2:Y:S01]  /*0280*/  LDG.E R3, desc[UR8][R12.64+0x24] ;  /* 0x000024080c037981 */ /* 0x000ea2000c1e1900 */
[C---:B------:R-:W-:Y:S01]  /*0290*/  FFMA R16, R0.reuse, R16, RZ ;  /* 0x0000001000107223 */ /* 0x040fe200000000ff */
[----:B------:R-:W-:Y:S01]  /*02a0*/  FFMA R22, R0, R9, RZ ;  /* 0x0000000900167223 */ /* 0x000fe200000000ff */
[----:B------:R-:W-:-:S03]  /*02b0*/  FFMA R9, R2, R10, R20 ;  /* 0x0000000a02097223 */ /* 0x000fc60000000014 */
[C---:B------:R-:W-:Y:S02]  /*02c0*/  FFMA R10, R2.reuse, R25, R22 ;  /* 0x00000019020a7223 */ /* 0x040fe40000000016 */
[----:B------:R-:W4:Y:S01]  /*02d0*/  LDG.E R25, desc[UR8][R12.64+0x4c] ;  /* 0x00004c080c197981 */ /* 0x000f22000c1e1900 */
[----:B------:R-:W-:-:S03]  /*02e0*/  FFMA R11, R2, R21, R24 ;  /* 0x00000015020b7223 */ /* 0x000fc60000000018 */
[----:B------:R-:W5:Y:S01]  /*02f0*/  LDG.E R21, desc[UR8][R14.64+0x8] ;  /* 0x000008080e157981 */ /* 0x000f62000c1e1900 */
[----:B------:R-:W-:-:S03]  /*0300*/  FFMA R20, R0, R5, RZ ;  /* 0x0000000500147223 */ /* 0x000fc600000000ff */
[----:B------:R-:W5:Y:S01]  /*0310*/  LDG.E R5, desc[UR8][R12.64+0x60] ;  /* 0x000060080c057981 */ /* 0x000f62000c1e1900 */
[----:B------:R-:W-:-:S03]  /*0320*/  FFMA R7, R2, R18, R16 ;  /* 0x0000001202077223 */ /* 0x000fc60000000010 */
[----:B------:R-:W5:Y:S01]  /*0330*/  LDG.E R24, desc[UR8][R12.64+0x64] ;  /* 0x000064080c187981 */ /* 0x000f62000c1e1900 */
[----:B------:R-:W-:-:S03]  /*0340*/  FFMA R22, R0, R23, RZ ;  /* 0x0000001700167223 */ /* 0x000fc600000000ff */
[----:B------:R-:W5:Y:S04]  /*0350*/  LDG.E R16, desc[UR8][R12.64+0x50] ;  /* 0x000050080c107981 */ /* 0x000f68000c1e1900 */
[----:B------:R-:W5:Y:S04]  /*0360*/  LDG.E R23, desc[UR8][R12.64+0x54] ;  /* 0x000054080c177981 */ /* 0x000f68000c1e1900 */
[----:B------:R-:W5:Y:S01]  /*0370*/  LDG.E R18, desc[UR8][R12.64+0x5c] ;  /* 0x00005c080c127981 */ /* 0x000f62000c1e1900 */
[----:B------:R-:W-:Y:S01]  /*0380*/  FFMA R19, R0, R19, RZ ;  /* 0x0000001300137223 */ /* 0x000fe200000000ff */
[C---:B------:R-:W-:Y:S01]  /*0390*/  FFMA R20, R2.reuse, R27, R20 ;  /* 0x0000001b02147223 */ /* 0x040fe20000000014 */
[C---:B------:R-:W-:Y:S01]  /*03a0*/  FFMA R22, R2.reuse, R29, R22 ;  /* 0x0000001d02167223 */ /* 0x040fe20000000016 */
[----:B------:R-:W5:Y:S04]  /*03b0*/  LDG.E R27, desc[UR8][R12.64+0x74] ;  /* 0x000074080c1b7981 */ /* 0x000f68000c1e1900 */
[----:B------:R-:W5:Y:S04]  /*03c0*/  LDG.E R14, desc[UR8][R14.64+0xc] ;  /* 0x00000c080e0e7981 */ /* 0x000f68000c1e1900 */
[----:B------:R-:W5:Y:S01]  /*03d0*/  LDG.E R15, desc[UR8][R12.64+0x90] ;  /* 0x000090080c0f7981 */ /* 0x000f62000c1e1900 */
[----:B---3--:R-:W-:Y:S01]  /*03e0*/  FFMA R28, R2, R17, R19 ;  /* 0x00000011021c7223 */ /* 0x008fe20000000013 */
[----:B--2---:R-:W-:-:S02]  /*03f0*/  FFMA R17, R0, R3, RZ ;  /* 0x0000000300117223 */ /* 0x004fc400000000ff */
[----:B------:R-:W2:Y:S04]  /*0400*/  LDG.E R0, desc[UR8][R12.64+0x68] ;  /* 0x000068080c007981 */ /* 0x000ea8000c1e1900 */
[----:B------:R-:W3:Y:S01]  /*0410*/  LDG.E R3, desc[UR8][R12.64+0x6c] ;  /* 0x00006c080c037981 */ /* 0x000ee2000c1e1900 */
[----:B----4-:R-:W-:-:S03]  /*0420*/  FFMA R2, R2, R25, R17 ;  /* 0x0000001902027223 */ /* 0x010fc60000000011 */
[----:B------:R-:W4:Y:S01]  /*0430*/  LDG.E R25, desc[UR8][R12.64+0x70] ;  /* 0x000070080c197981 */ /* 0x000f22000c1e1900 */
[----:B-----5:R-:W-:-:S03]  /*0440*/  FFMA R19, R21, R26, R7 ;  /* 0x0000001a15137223 */ /* 0x020fc60000000007 */
[----:B------:R-:W5:Y:S01]  /*0450*/  LDG.E R26, desc[UR8][R12.64+0x80] ;  /* 0x000080080c1a7981 */ /* 0x000f62000c1e1900 */
[----:B------:R-:W-:-:S03]  /*0460*/  FFMA R5, R21, R5, R10 ;  /* 0x0000000515057223 */ /* 0x000fc6000000000a */
        /* <DEDUP_REMOVED lines=9> */
[----:B------:R-:W0:Y:S01]  /*0500*/  LDC.64 R6, c[0x0][0x390] ;  /* 0x0000e400ff067b82 */ /* 0x000e220000000a00 */
[C---:B------:R-:W-:Y:S02]  /*0510*/  FFMA R27, R21.reuse, R27, R2 ;  /* 0x0000001b151b7223 */ /* 0x040fe40000000002 */
[----:B------:R-:W5:Y:S01]  /*0520*/  LDG.E R2, desc[UR8][R12.64+0x98] ;  /* 0x000098080c027981 */ /* 0x000f62000c1e1900 */
[----:B--2---:R-:W-:-:S03]  /*0530*/  FFMA R0, R21, R0, R22 ;  /* 0x0000000015007223 */ /* 0x004fc60000000016 */
[----:B------:R-:W2:Y:S01]  /*0540*/  LDG.E R22, desc[UR8][R12.64+0x9c] ;  /* 0x00009c080c167981 */ /* 0x000ea2000c1e1900 */
[----:B---3--:R-:W-:-:S03]  /*0550*/  FFMA R3, R21, R3, R20 ;  /* 0x0000000315037223 */ /* 0x008fc60000000014 */
[----:B------:R-:W3:Y:S01]  /*0560*/  LDG.E R20, desc[UR8][R12.64+0x94] ;  /* 0x000094080c147981 */ /* 0x000ee2000c1e1900 */
[----:B----4-:R-:W-:-:S03]  /*0570*/  FFMA R25, R21, R25, R28 ;  /* 0x0000001915197223 */ /* 0x010fc6000000001c */
[----:B0-----:R-:W4:Y:S01]  /*0580*/  LDG.E R12, desc[UR8][R6.64+0xc] ;  /* 0x00000c08060c7981 */ /* 0x001f22000c1e1900 */
[----:B-----5:R-:W-:-:S03]  /*0590*/  FFMA R19, R14, R26, R19 ;  /* 0x0000001a0e137223 */ /* 0x020fc60000000013 */
[----:B------:R-:W5:Y:S01]  /*05a0*/  LDG.E R21, desc[UR8][R6.64+0x4] ;  /* 0x0000040806157981 */ /* 0x000f62000c1e1900 */
[----:B------:R-:W-:-:S03]  /*05b0*/  FFMA R10, R14, R10, R23 ;  /* 0x0000000a0e0a7223 */ /* 0x000fc60000000017 */
[----:B------:R-:W5:Y:S01]  /*05c0*/  LDG.E R13, desc[UR8][R6.64+0x18] ;  /* 0x00001808060d7981 */ /* 0x000f62000c1e1900 */
[C---:B------:R-:W-:Y:S01]  /*05d0*/  FFMA R9, R14.reuse, R24, R9 ;  /* 0x000000180e097223 */ /* 0x040fe20000000009 */
[C---:B------:R-:W-:Y:S02]  /*05e0*/  FFMA R24, R14.reuse, R15, R0 ;  /* 0x0000000f0e187223 */ /* 0x040fe40000000000 */
[----:B------:R-:W5:Y:S01]  /*05f0*/  LDG.E R23, desc[UR8][R6.64] ;  /* 0x0000000806177981 */ /* 0x000f62000c1e1900 */
[----:B------:R-:W-:-:S03]  /*0600*/  FFMA R11, R14, R16, R11 ;  /* 0x000000100e0b7223 */ /* 0x000fc6000000000b */
[----:B------:R-:W5:Y:S01]  /*0610*/  LDG.E R16, desc[UR8][R6.64+0x10] ;  /* 0x0000100806107981 */ /* 0x000f62000c1e1900 */
[----:B------:R-:W-:-:S03]  /*0620*/  FFMA R8, R14, R8, R17 ;  /* 0x000000080e087223 */ /* 0x000fc60000000011 */
[----:B------:R-:W5:Y:S01]  /*0630*/  LDG.E R15, desc[UR8][R6.64+0x1c] ;  /* 0x00001c08060f7981 */ /* 0x000f62000c1e1900 */
[----:B------:R-:W-:-:S03]  /*0640*/  FFMA R5, R14, R18, R5 ;  /* 0x000000120e057223 */ /* 0x000fc60000000005 */
[----:B------:R-:W5:Y:S04]  /*0650*/  LDG.E R0, desc[UR8][R6.64+0x8] ;  /* 0x0000080806007981 */ /* 0x000f68000c1e1900 */
[----:B------:R-:W5:Y:S04]  /*0660*/  LDG.E R18, desc[UR8][R6.64+0x14] ;  /* 0x0000140806127981 */ /* 0x000f68000c1e1900 */
[----:B------:R-:W5:Y:S04]  /*0670*/  LDG.E R17, desc[UR8][R6.64+0x20] ;  /* 0x0000200806117981 */ /* 0x000f68000c1e1900 */
[----:B------:R-:W5:Y:S01]  /*0680*/  LDG.E R26, desc[UR8][R6.64+0x24] ;  /* 0x00002408061a7981 */ /* 0x000f62000c1e1900 */
[----:B------:R-:W-:Y:S01]  /*0690*/  UISETP.GE.AND UP0, UPT, UR4, 0x2, UPT ;  /* 0x000000020400788c */ /* 0x000fe2000bf06270 */
[C---:B------:R-:W-:Y:S01]  /*06a0*/  FFMA R2, R14.reuse, R2, R25 ;  /* 0x000000020e027223 */ /* 0x040fe20000000019 */
[C---:B--2---:R-:W-:Y:S01]  /*06b0*/  FFMA R27, R14.reuse, R22, R27 ;  /* 0x000000160e1b7223 */ /* 0x044fe2000000001b */
[----:B---3--:R-:W-:Y:S01]  /*06c0*/  FFMA R20, R14, R20, R3 ;  /* 0x000000140e147223 */ /* 0x008fe20000000003 */
[----:B----4-:R-:W-:Y:S01]  /*06d0*/  FADD R9, R9, R12 ;  /* 0x0000000c09097221 */ /* 0x010fe20000000000 */
[----:B-----5:R-:W-:Y:S01]  /*06e0*/  FADD R10, R10, R21 ;  /* 0x000000150a0a7221 */ /* 0x020fe20000000000 */
[----:B------:R-:W-:Y:S01]  /*06f0*/  FADD R13, R24, R13 ;  /* 0x0000000d180d7221 */ /* 0x000fe20000000000 */
[----:B------:R-:W-:Y:S01]  /*0700*/  FADD R8, R8, R23 ;  /* 0x0000001708087221 */ /* 0x000fe20000000000 */
[----:B------:R-:W-:Y:S01]  /*0710*/  FADD R5, R5, R16 ;  /* 0x0000001005057221 */ /* 0x000fe20000000000 */
[----:B------:R-:W-:Y:S01]  /*0720*/  FADD R15, R20, R15 ;  /* 0x0000000f140f7221 */ /* 0x000fe20000000000 */
[----:B------:R-:W-:Y:S01]  /*0730*/  FADD R0, R19, R0 ;  /* 0x0000000013007221 */ /* 0x000fe20000000000 */
[----:B------:R-:W-:Y:S01]  /*0740*/  FADD R18, R11, R18 ;  /* 0x000000120b127221 */ /* 0x000fe20000000000 */
[----:B------:R-:W-:Y:S01]  /*0750*/  FMNMX R11, RZ, R8, !PT ;  /* 0x00000008ff0b7209 */ /* 0x000fe20007800000 */
[----:B------:R-:W-:Y:S01]  /*0760*/  FADD R2, R2, R17 ;  /* 0x0000001102027221 */ /* 0x000fe20000000000 */
[----:B------:R-:W-:Y:S01]  /*0770*/  FADD R26, R27, R26 ;  /* 0x0000001a1b1a7221 */ /* 0x000fe20000000000 */
[----:B------:R-:W-:-:S02]  /*0780*/  FMNMX R12, RZ, R10, !PT ;  /* 0x0000000aff0c7209 */ /* 0x000fc40007800000 */
[----:B------:R-:W-:Y:S02]  /*0790*/  FMNMX R8, RZ, R5, !PT ;  /* 0x00000005ff087209 */ /* 0x000fe40007800000 */
[----:B------:R-:W-:Y:S02]  /*07a0*/  FMNMX R17, RZ, R15, !PT ;  /* 0x0000000fff117209 */ /* 0x000fe40007800000 */
[----:B------:R-:W-:Y:S02]  /*07b0*/  FMNMX R10, RZ, R0, !PT ;  /* 0x00000000ff0a7209 */ /* 0x000fe40007800000 */
[----:B------:R-:W-:Y:S02]  /*07c0*/  FMNMX R14, RZ, R9, !PT ;  /* 0x00000009ff0e7209 */ /* 0x000fe40007800000 */
[----:B------:R-:W-:Y:S02]  /*07d0*/  FMNMX R16, RZ, R18, !PT ;  /* 0x00000012ff107209 */ /* 0x000fe40007800000 */
[----:B------:R-:W-:-:S02]  /*07e0*/  FMNMX R13, RZ, R13, !PT ;  /* 0x0000000dff0d7209 */ /* 0x000fc40007800000 */
[----:B------:R-:W-:Y:S02]  /*07f0*/  FMNMX R15, RZ, R2, !PT ;  /* 0x00000002ff0f7209 */ /* 0x000fe40007800000 */
[----:B------:R-:W-:Y:S01]  /*0800*/  FMNMX R5, RZ, R26, !PT ;  /* 0x0000001aff057209 */ /* 0x000fe20007800000 */
[----:B------:R-:W-:Y:S06]  /*0810*/  BRA.U !UP0, `(.L_x_0) ;  /* 0x0000000d08d87547 */ /* 0x000fec000b800000 */
[----:B------:R-:W0:Y:S01]  /*0820*/  LDCU.64 UR6, c[0x0][0x388] ;  /* 0x00007100ff0677ac */ /* 0x000e220008000a00 */
[----:B------:R-:W-:Y:S01]  /*0830*/  HFMA2 R9, -RZ, RZ, 0, 0 ;  /* 0x00000000ff097431 */ /* 0x000fe200000001ff */
[----:B------:R-:W-:Y:S02]  /*0840*/  UIADD3 UR4, UPT, UPT, -UR4, URZ, URZ ;  /* 0x000000ff04047290 */ /* 0x000fe4000fffe1ff */
[----:B0-----:R-:W-:-:S04]  /*0850*/  UIADD3 UR5, UP0, UPT, UR6, 0x31c, URZ ;  /* 0x0000031c06057890 */ /* 0x001fc8000ff1e0ff */
[----:B------:R-:W-:Y:S02]  /*0860*/  UIADD3.X UR6, UPT, UPT, URZ, UR7, URZ, UP0, !UPT ;  /* 0x00000007ff067290 */ /* 0x000fe400087fe4ff */
[----:B------:R-:W-:-:S04]  /*0870*/  MOV R0, UR5 ;  /* 0x0000000500007c02 */ /* 0x000fc80008000f00 */
[----:B------:R-:W-:-:S07]  /*0880*/  MOV R7, UR6 ;  /* 0x0000000600077c02 */ /* 0x000fce0008000f00 */
.L_x_1:
[----:B------:R-:W-:-:S05]  /*0890*/  MOV R6, R0 ;  /* 0x0000000000067202 */ /* 0x000fca0000000f00 */
[----:B------:R-:W2:Y:S04]  /*08a0*/  LDG.E R2, desc[UR8][R6.64+-0x168] ;  /* 0xfffe980806027981 */ /* 0x000ea8000c1e1900 */
[----:B------:R-:W3:Y:S04]  /*08b0*/  LDG.E R24, desc[UR8][R6.64+-0x140] ;  /* 0xfffec00806187981 */ /* 0x000ee8000c1e1900 */
[----:B------:R-:W4:Y:S04]  /*08c0*/  LDG.E R26, desc[UR8][R6.64+-0x118] ;  /* 0xfffee808061a7981 */ /* 0x000f28000c1e1900 */
[----:B------:R-:W5:Y:S04]  /*08d0*/  LDG.E R22, desc[UR8][R6.64+-0xf0] ;  /* 0xffff100806167981 */ /* 0x000f68000c1e1900 */
        /* <DEDUP_REMOVED lines=8> */
[----:B------:R-:W5:Y:S01]  /*0960*/  LDG.E R18, desc[UR8][R6.64+-0x50] ;  /* 0xffffb00806127981 */ /* 0x000f62000c1e1900 */
[----:B--2---:R-:W-:-:S03]  /*0970*/  FFMA R19, R2, R11, RZ ;  /* 0x0000000b02137223 */ /* 0x004fc600000000ff */
[----:B------:R-:W2:Y:S01]  /*0980*/  LDG.E R2, desc[UR8][R6.64+-0x9c] ;  /* 0xffff640806027981 */ /* 0x000ea2000c1e1900 */
[----:B---3--:R-:W-:-:S03]  /*0990*/  FFMA R19, R24, R12, R19 ;  /* 0x0000000c18137223 */ /* 0x008fc60000000013 */
[----:B------:R-:W3:Y:S01]  /*09a0*/  LDG.E R24, desc[UR8][R6.64+-0x74] ;  /* 0xffff8c0806187981 */ /* 0x000ee2000c1e1900 */
[----:B----4-:R-:W-:-:S03]  /*09b0*/  FFMA R26, R26, R10, R19 ;  /* 0x0000000a1a1a7223 */ /* 0x010fc60000000013 */
[----:B------:R-:W4:Y:S01]  /*09c0*/  LDG.E R19, desc[UR8][R6.64+-0xc4] ;  /* 0xffff3c0806137981 */ /* 0x000f22000c1e1900 */
[----:B-----5:R-:W-:-:S04]  /*09d0*/  FFMA R22, R22, R14, R26 ;  /* 0x0000000e16167223 */ /* 0x020fc8000000001a */
[----:B------:R-:W-:Y:S02]  /*09e0*/  FFMA R22, R27, R8, R22 ;  /* 0x000000081b167223 */ /* 0x000fe40000000016 */
[----:B------:R-:W5:Y:S02]  /*09f0*/  LDG.E R27, desc[UR8][R6.64+-0xc0] ;  /* 0xffff4008061b7981 */ /* 0x000f64000c1e1900 */
[----:B------:R-:W-:Y:S02]  /*0a00*/  FFMA R29, R29, R16, R22 ;  /* 0x000000101d1d7223 */ /* 0x000fe40000000016 */
[----:B------:R-:W3:Y:S01]  /*0a10*/  LDG.E R22, desc[UR8][R6.64+-0x28] ;  /* 0xffffd80806167981 */ /* 0x000ee2000c1e1900 */
[----:B------:R-:W-:Y:S01]  /*0a20*/  FFMA R0, R0, R11, RZ ;  /* 0x0000000b00007223 */ /* 0x000fe200000000ff */
[----:B------:R-:W-:-:S03]  /*0a30*/  FFMA R29, R20, R13, R29 ;  /* 0x0000000d141d7223 */ /* 0x000fc6000000001d */
[----:B------:R-:W-:Y:S02]  /*0a40*/  FFMA R20, R3, R12, R0 ;  /* 0x0000000c03147223 */ /* 0x000fe40000000000 */
[----:B------:R-:W5:Y:S04]  /*0a50*/  LDG.E R0, desc[UR8][R6.64+-0x188] ;  /* 0xfffe780806007981 */ /* 0x000f68000c1e1900 */
        /* <DEDUP_REMOVED lines=9> */
[----:B----4-:R-:W-:-:S03]  /*0af0*/  FFMA R23, R19, R16, R26 ;  /* 0x0000001013177223 */ /* 0x010fc6000000001a */
[----:B------:R-:W4:Y:S01]  /*0b00*/  LDG.E R19, desc[UR8][R6.64+-0xe8] ;  /* 0xffff180806137981 */ /* 0x000f22000c1e1900 */
[----:B--2---:R-:W-:Y:S01]  /*0b10*/  FFMA R23, R2, R13, R23 ;  /* 0x0000000d02177223 */ /* 0x004fe20000000017 */
[----:B---3--:R-:W-:Y:S01]  /*0b20*/  FFMA R29, R22, R15, R29 ;  /* 0x0000000f161d7223 */ /* 0x008fe2000000001d */
[----:B-----5:R-:W-:Y:S02]  /*0b30*/  FFMA R2, R0, R11, RZ ;  /* 0x0000000b00027223 */ /* 0x020fe400000000ff */
[----:B------:R-:W2:Y:S02]  /*0b40*/  LDG.E R0, desc[UR8][R6.64+-0x184] ;  /* 0xfffe7c0806007981 */ /* 0x000ea4000c1e1900 */
[----:B------:R-:W-:Y:S02]  /*0b50*/  FFMA R22, R3, R12, R2 ;  /* 0x0000000c03167223 */ /* 0x000fe40000000002 */
[----:B------:R-:W3:Y:S04]  /*0b60*/  LDG.E R2, desc[UR8][R6.64+-0x98] ;  /* 0xffff680806027981 */ /* 0x000ee8000c1e1900 */
[----:B------:R-:W5:Y:S01]  /*0b70*/  LDG.E R3, desc[UR8][R6.64+-0x15c] ;  /* 0xfffea40806037981 */ /* 0x000f62000c1e1900 */
[----:B------:R-:W-:-:S04]  /*0b80*/  FFMA R23, R24, R17, R23 ;  /* 0x0000001118177223 */ /* 0x000fc80000000017 */
[----:B------:R-:W-:Y:S01]  /*0b90*/  FFMA R20, R20, R15, R23 ;  /* 0x0000000f14147223 */ /* 0x000fe20000000017 */
[----:B------:R-:W-:Y:S01]  /*0ba0*/  FFMA R24, R21, R10, R22 ;  /* 0x0000000a15187223 */ /* 0x000fe20000000016 */
[----:B------:R-:W5:Y:S03]  /*0bb0*/  LDG.E R23, desc[UR8][R6.64+-0x134] ;  /* 0xfffecc0806177981 */ /* 0x000f66000c1e1900 */
[----:B------:R-:W-:Y:S01]  /*0bc0*/  FFMA R24, R25, R14, R24 ;  /* 0x0000000e19187223 */ /* 0x000fe20000000018 */
[----:B------:R-:W-:Y:S01]  /*0bd0*/  FFMA R18, R18, R5, R29 ;  /* 0x0000000512127223 */ /* 0x000fe2000000001d */
[----:B------:R-:W5:Y:S04]  /*0be0*/  LDG.E R25, desc[UR8][R6.64+-0x10c] ;  /* 0xfffef40806197981 */ /* 0x000f68000c1e1900 */
[----:B------:R-:W5:Y:S04]  /*0bf0*/  LDG.E R22, desc[UR8][R6.64+-0x70] ;  /* 0xffff900806167981 */ /* 0x000f68000c1e1900 */
[----:B------:R-:W5:Y:S01]  /*0c00*/  LDG.E R21, desc[UR8][R6.64+-0x24] ;  /* 0xffffdc0806157981 */ /* 0x000f62000c1e1900 */
[----:B----4-:R-:W-:-:S03]  /*0c10*/  FFMA R24, R19, R8, R24 ;  /* 0x0000000813187223 */ /* 0x010fc60000000018 */
[----:B------:R-:W4:Y:S01]  /*0c20*/  LDG.E R19, desc[UR8][R6.64+-0xe4] ;  /* 0xffff1c0806137981 */ /* 0x000f22000c1e1900 */
[----:B------:R-:W-:-:S03]  /*0c30*/  FFMA R29, R27, R16, R24 ;  /* 0x000000101b1d7223 */ /* 0x000fc60000000018 */
[----:B------:R-:W4:Y:S04]  /*0c40*/  LDG.E R27, desc[UR8][R6.64+-0xbc] ;  /* 0xffff4408061b7981 */ /* 0x000f28000c1e1900 */
[----:B------:R-:W4:Y:S01]  /*0c50*/  LDG.E R24, desc[UR8][R6.64+-0x94] ;  /* 0xffff6c0806187981 */ /* 0x000f22000c1e1900 */
[----:B--2---:R-:W-:Y:S01]  /*0c60*/  FFMA R0, R0, R11, RZ ;  /* 0x0000000b00007223 */ /* 0x004fe200000000ff */
[----:B---3--:R-:W-:-:S03]  /*0c70*/  FFMA R29, R2, R13, R29 ;  /* 0x0000000d021d7223 */ /* 0x008fc6000000001d */
[----:B-----5:R-:W-:Y:S02]  /*0c80*/  FFMA R0, R3, R12, R0 ;  /* 0x0000000c03007223 */ /* 0x020fe40000000000 */
[----:B------:R-:W0:Y:S01]  /*0c90*/  LDC.64 R2, c[0x0][0x390] ;  /* 0x0000e400ff027b82 */ /* 0x000e220000000a00 */
[----:B------:R-:W-:Y:S01]  /*0ca0*/  IADD3 R9, PT, PT, R9, 0xa, RZ ;  /* 0x0000000a09097810 */ /* 0x000fe20007ffe0ff */
[----:B------:R-:W-:Y:S02]  /*0cb0*/  FFMA R0, R23, R10, R0 ;  /* 0x0000000a17007223 */ /* 0x000fe40000000000 */
[----:B------:R-:W2:Y:S02]  /*0cc0*/  LDG.E R23, desc[UR8][R6.64+-0x158] ;  /* 0xfffea80806177981 */ /* 0x000ea4000c1e1900 */
[----:B------:R-:W-:Y:S02]  /*0cd0*/  FFMA R28, R25, R14, R0 ;  /* 0x0000000e191c7223 */ /* 0x000fe40000000000 */
[----:B------:R-:W3:Y:S01]  /*0ce0*/  LDG.E R0, desc[UR8][R6.64+-0x180] ;  /* 0xfffe800806007981 */ /* 0x000ee2000c1e1900 */
[----:B------:R-:W-:-:S03]  /*0cf0*/  FFMA R22, R22, R17, R29 ;  /* 0x0000001116167223 */ /* 0x000fc6000000001d */
[----:B------:R-:W5:Y:S01]  /*0d00*/  LDG.E R29, desc[UR8][R6.64+-0x48] ;  /* 0xffffb808061d7981 */ /* 0x000f62000c1e1900 */
[----:B------:R-:W-:-:S03]  /*0d10*/  FFMA R20, R21, R5, R20 ;  /* 0x0000000515147223 */ /* 0x000fc60000000014 */
[----:B------:R-:W5:Y:S01]  /*0d20*/  LDG.E R21, desc[UR8][R6.64+-0x130] ;  /* 0xfffed00806157981 */ /* 0x000f62000c1e1900 */
[----:B0-----:R-:W-:-:S03]  /*0d30*/  IMAD.WIDE.U32 R2, R9, 0x4, R2 ;  /* 0x0000000409027825 */ /* 0x001fc600078e0002 */
[----:B------:R-:W5:Y:S04]  /*0d40*/  LDG.E R25, desc[UR8][R6.64+-0x108] ;  /* 0xfffef80806197981 */ /* 0x000f68000c1e1900 */
[----:B------:R-:W5:Y:S01]  /*0d50*/  LDG.E R26, desc[UR8][R2.64] ;  /* 0x00000008021a7981 */ /* 0x000f62000c1e1900 */
[----:B----4-:R-:W-:-:S04]  /*0d60*/  FFMA R28, R19, R8, R28 ;  /* 0x00000008131c7223 */ /* 0x010fc8000000001c */
[----:B------:R-:W-:Y:S02]  /*0d70*/  FFMA R27, R27, R16, R28 ;  /* 0x000000101b1b7223 */ /* 0x000fe4000000001c */
[----:B------:R-:W4:Y:S02]  /*0d80*/  LDG.E R28, desc[UR8][R6.64+-0xd8] ;  /* 0xffff2808061c7981 */ /* 0x000f24000c1e1900 */
[----:B------:R-:W-:Y:S02]  /*0d90*/  FFMA R24, R24, R13, R27 ;  /* 0x0000000d18187223 */ /* 0x000fe4000000001b */
[----:B------:R-:W4:Y:S01]  /*0da0*/  LDG.E R27, desc[UR8][R6.64+-0x6c] ;  /* 0xffff9408061b7981 */ /* 0x000f22000c1e1900 */
[----:B---3--:R-:W-:-:S04]  /*0db0*/  FFMA R0, R0, R11, RZ ;  /* 0x0000000b00007223 */ /* 0x008fc800000000ff */
[----:B--2---:R-:W-:Y:S02]  /*0dc0*/  FFMA R0, R23, R12, R0 ;  /* 0x0000000c17007223 */ /* 0x004fe40000000000 */
[----:B------:R-:W2:Y:S02]  /*0dd0*/  LDG.E R23, desc[UR8][R6.64+-0xe0] ;  /* 0xffff200806177981 */ /* 0x000ea4000c1e1900 */
[----:B-----5:R-:W-:Y:S02]  /*0de0*/  FFMA R0, R21, R10, R0 ;  /* 0x0000000a15007223 */ /* 0x020fe40000000000 */
[----:B------:R-:W3:Y:S01]  /*0df0*/  LDG.E R21, desc[UR8][R6.64+-0xb8] ;  /* 0xffff480806157981 */ /* 0x000ee2000c1e1900 */
[----:B------:R-:W-:Y:S01]  /*0e00*/  FADD R19, R20, R26 ;  /* 0x0000001a14137221 */ /* 0x000fe20000000000 */
[----:B------:R-:W-:Y:S02]  /*0e10*/  FFMA R20, R29, R15, R22 ;  /* 0x0000000f1d147223 */ /* 0x000fe40000000016 */
[----:B------:R-:W5:Y:S04]  /*0e20*/  LDG.E R29, desc[UR8][R6.64+-0x20] ;  /* 0xffffe008061d7981 */ /* 0x000f68000c1e1900 */
[----:B------:R-:W5:Y:S01]  /*0e30*/  LDG.E R22, desc[UR8][R6.64+-0x90] ;  /* 0xffff700806167981 */ /* 0x000f62000c1e1900 */
[----:B------:R-:W-:-:S03]  /*0e40*/  FFMA R0, R25, R14, R0 ;  /* 0x0000000e19007223 */ /* 0x000fc60000000000 */
[----:B------:R-:W5:Y:S01]  /*0e50*/  LDG.E R25, desc[UR8][R6.64+-0x44] ;  /* 0xffffbc0806197981 */ /* 0x000f62000c1e1900 */
[----:B----4-:R-:W-:-:S03]  /*0e60*/  FFMA R24, R27, R17, R24 ;  /* 0x000000111b187223 */ /* 0x010fc60000000018 */
[----:B------:R-:W4:Y:S01]  /*0e70*/  LDG.E R27, desc[UR8][R2.64+0x4] ;  /* 0x00000408021b7981 */ /* 0x000f22000c1e1900 */
[----:B--2---:R-:W-:-:S03]  /*0e80*/  FFMA R26, R23, R8, R0 ;  /* 0x00000008171a7223 */ /* 0x004fc60000000000 */
[----:B------:R-:W2:Y:S01]  /*0e90*/  LDG.E R0, desc[UR8][R6.64+-0x17c] ;  /* 0xfffe840806007981 */ /* 0x000ea2000c1e1900 */
[----:B---3--:R-:W-:-:S03]  /*0ea0*/  FFMA R23, R21, R16, R26 ;  /* 0x0000001015177223 */ /* 0x008fc6000000001a */
[----:B------:R-:W3:Y:S01]  /*0eb0*/  LDG.E R21, desc[UR8][R6.64+-0x154] ;  /* 0xfffeac0806157981 */ /* 0x000ee2000c1e1900 */
[----:B-----5:R-:W-:-:S03]  /*0ec0*/  FFMA R20, R29, R5, R20 ;  /* 0x000000051d147223 */ /* 0x020fc60000000014 */
[----:B------:R-:W5:Y:S01]  /*0ed0*/  LDG.E R29, desc[UR8][R6.64+-0x40] ;  /* 0xffffc008061d7981 */ /* 0x000f62000c1e1900 */
[----:B------:R-:W-:-:S03]  /*0ee0*/  FFMA R22, R22, R13, R23 ;  /* 0x0000000d16167223 */ /* 0x000fc60000000017 */
[----:B------:R-:W5:Y:S01]  /*0ef0*/  LDG.E R23, desc[UR8][R6.64+-0x12c] ;  /* 0xfffed40806177981 */ /* 0x000f62000c1e1900 */
[----:B------:R-:W-:-:S03]  /*0f00*/  FFMA R24, R25, R15, R24 ;  /* 0x0000000f19187223 */ /* 0x000fc60000000018 */
[----:B------:R-:W5:Y:S01]  /*0f10*/  LDG.E R25, desc[UR8][R6.64+-0x68] ;  /* 0xffff980806197981 */ /* 0x000f62000c1e1900 */
[----:B----4-:R-:W-:-:S03]  /*0f20*/  FADD R20, R20, R27 ;  /* 0x0000001b14147221 */ /* 0x010fc60000000000 */
[----:B------:R-:W4:Y:S01]  /*0f30*/  LDG.E R27, desc[UR8][R6.64+-0x1c] ;  /* 0xffffe408061b7981 */ /* 0x000f22000c1e1900 */
[----:B--2---:R-:W-:-:S04]  /*0f40*/  FFMA R0, R0, R11, RZ ;  /* 0x0000000b00007223 */ /* 0x004fc800000000ff */
[----:B---3--:R-:W-:Y:S02]  /*0f50*/  FFMA R0, R21, R12, R0 ;  /* 0x0000000c15007223 */ /* 0x008fe40000000000 */
[----:B------:R-:W2:Y:S02]  /*0f60*/  LDG.E R21, desc[UR8][R6.64+-0x104] ;  /* 0xfffefc0806157981 */ /* 0x000ea4000c1e1900 */
[----:B-----5:R-:W-:Y:S02]  /*0f70*/  FFMA R0, R23, R10, R0 ;  /* 0x0000000a17007223 */ /* 0x020fe40000000000 */
[----:B------:R-:W3:Y:S01]  /*0f80*/  LDG.E R23, desc[UR8][R6.64+-0xdc] ;  /* 0xffff240806177981 */ /* 0x000ee2000c1e1900 */
[----:B------:R-:W-:-:S03]  /*0f90*/  FFMA R22, R25, R17, R22 ;  /* 0x0000001119167223 */ /* 0x000fc60000000016 */
[----:B------:R-:W5:Y:S01]  /*0fa0*/  LDG.E R25, desc[UR8][R6.64+-0xb4] ;  /* 0xffff4c0806197981 */ /* 0x000f62000c1e1900 */
[----:B----4-:R-:W-:-:S03]  /*0fb0*/  FFMA R24, R27, R5, R24 ;  /* 0x000000051b187223 */ /* 0x010fc60000000018 */
[----:B------:R-:W4:Y:S01]  /*0fc0*/  LDG.E R27, desc[UR8][R2.64+0x8] ;  /* 0x00000808021b7981 */ /* 0x000f22000c1e1900 */
[----:B--2---:R-:W-:-:S04]  /*0fd0*/  FFMA R0, R21, R14, R0 ;  /* 0x0000000e15007223 */ /* 0x004fc80000000000 */
[----:B---3--:R-:W-:Y:S02]  /*0fe0*/  FFMA R0, R23, R8, R0 ;  /* 0x0000000817007223 */ /* 0x008fe40000000000 */
[----:B------:R-:W2:Y:S02]  /*0ff0*/  LDG.E R23, desc[UR8][R6.64+-0x18] ;  /* 0xffffe80806177981 */ /* 0x000ea4000c1e1900 */
[----:B-----5:R-:W-:Y:S02]  /*1000*/  FFMA R0, R25, R16, R0 ;  /* 0x0000001019007223 */ /* 0x020fe40000000000 */
[----:B------:R-:W3:Y:S01]  /*1010*/  LDG.E R25, desc[UR8][R2.64+0xc] ;  /* 0x00000c0802197981 */ /* 0x000ee2000c1e1900 */
[----:B----4-:R-:W-:-:S03]  /*1020*/  FADD R21, R24, R27 ;  /* 0x0000001b18157221 */ /* 0x010fc60000000000 */
[----:B------:R-:W4:Y:S04]  /*1030*/  LDG.E R27, desc[UR8][R6.64+-0x8c] ;  /* 0xffff7408061b7981 */ /* 0x000f28000c1e1900 */
[----:B------:R-:W5:Y:S01]  /*1040*/  LDG.E R24, desc[UR8][R6.64+-0x64] ;  /* 0xffff9c0806187981 */ /* 0x000f62000c1e1900 */
[----:B------:R-:W-:-:S03]  /*1050*/  FFMA R22, R29, R15, R22 ;  /* 0x0000000f1d167223 */ /* 0x000fc60000000016 */
[----:B------:R-:W5:Y:S01]  /*1060*/  LDG.E R29, desc[UR8][R6.64+-0x3c] ;  /* 0xffffc408061d7981 */ /* 0x000f62000c1e1900 */
[----:B--2---:R-:W-:-:S03]  /*1070*/  FFMA R22, R23, R5, R22 ;  /* 0x0000000517167223 */ /* 0x004fc60000000016 */
[----:B------:R-:W2:Y:S01]  /*1080*/  LDG.E R23, desc[UR8][R6.64+-0x150] ;  /* 0xfffeb00806177981 */ /* 0x000ea2000c1e1900 */
[----:B---3--:R-:W-:-:S03]  /*1090*/  FADD R22, R22, R25 ;  /* 0x0000001916167221 */ /* 0x008fc60000000000 */
[----:B------:R-:W3:Y:S01]  /*10a0*/  LDG.E R25, desc[UR8][R6.64+-0x100] ;  /* 0xffff000806197981 */ /* 0x000ee2000c1e1900 */
[----:B----4-:R-:W-:-:S03]  /*10b0*/  FFMA R27, R27, R13, R0 ;  /* 0x0000000d1b1b7223 */ /* 0x010fc60000000000 */
[----:B------:R-:W4:Y:S01]  /*10c0*/  LDG.E R0, desc[UR8][R6.64+-0x178] ;  /* 0xfffe880806007981 */ /* 0x000f22000c1e1900 */
[----:B-----5:R-:W-:-:S03]  /*10d0*/  FFMA R24, R24, R17, R27 ;  /* 0x0000001118187223 */ /* 0x020fc6000000001b */
[----:B------:R-:W5:Y:S01]  /*10e0*/  LDG.E R27, desc[UR8][R6.64+-0x128] ;  /* 0xfffed808061b7981 */ /* 0x000f62000c1e1900 */
[----:B----4-:R-:W-:-:S04]  /*10f0*/  FFMA R0, R0, R11, RZ ;  /* 0x0000000b00007223 */ /* 0x010fc800000000ff */
[----:B--2---:R-:W-:Y:S02]  /*1100*/  FFMA R26, R23, R12, R0 ;  /* 0x0000000c171a7223 */ /* 0x004fe40000000000 */
[----:B------:R-:W2:Y:S02]  /*1110*/  LDG.E R23, desc[UR8][R6.64+-0x14] ;  /* 0xffffec0806177981 */ /* 0x000ea4000c1e1900 */
[----:B-----5:R-:W-:Y:S01]  /*1120*/  FFMA R26, R27, R10, R26 ;  /* 0x0000000a1b1a7223 */ /* 0x020fe2000000001a */
[----:B------:R-:W-:Y:S01]  /*1130*/  FFMA R0, R29, R15, R24 ;  /* 0x0000000f1d007223 */ /* 0x000fe20000000018 */
[----:B------:R-:W4:Y:S02]  /*1140*/  LDG.E R27, desc[UR8][R6.64+-0x60] ;  /* 0xffffa008061b7981 */ /* 0x000f24000c1e1900 */
[----:B---3--:R-:W-:Y:S02]  /*1150*/  FFMA R25, R25, R14, R26 ;  /* 0x0000000e19197223 */ /* 0x008fe4000000001a */
[----:B------:R-:W3:Y:S04]  /*1160*/  LDG.E R26, desc[UR8][R6.64+-0xb0] ;  /* 0xffff5008061a7981 */ /* 0x000ee8000c1e1900 */
[----:B------:R-:W5:Y:S01]  /*1170*/  LDG.E R24, desc[UR8][R6.64+-0x88] ;  /* 0xffff780806187981 */ /* 0x000f62000c1e1900 */
[----:B------:R-:W-:-:S03]  /*1180*/  FFMA R25, R28, R8, R25 ;  /* 0x000000081c197223 */ /* 0x000fc60000000019 */
[----:B------:R-:W4:Y:S04]  /*1190*/  LDG.E R28, desc[UR8][R6.64+-0xd4] ;  /* 0xffff2c08061c7981 */ /* 0x000f28000c1e1900 */
[----:B------:R-:W4:Y:S01]  /*11a0*/  LDG.E R29, desc[UR8][R6.64+-0x34] ;  /* 0xffffcc08061d7981 */ /* 0x000f22000c1e1900 */
[----:B--2---:R-:W-:-:S03]  /*11b0*/  FFMA R0, R23, R5, R0 ;  /* 0x0000000517007223 */ /* 0x004fc60000000000 */
[----:B------:R-:W2:Y:S01]  /*11c0*/  LDG.E R23, desc[UR8][R2.64+0x10] ;  /* 0x0000100802177981 */ /* 0x000ea2000c1e1900 */
[----:B---3--:R-:W-:-:S04]  /*11d0*/  FFMA R25, R26, R16, R25 ;  /* 0x000000101a197223 */ /* 0x008fc80000000019 */
[----:B-----5:R-:W-:Y:S02]  /*11e0*/  FFMA R26, R24, R13, R25 ;  /* 0x0000000d181a7223 */ /* 0x020fe40000000019 */
[----:B------:R-:W3:Y:S04]  /*11f0*/  LDG.E R25, desc[UR8][R6.64+-0x38] ;  /* 0xffffc80806197981 */ /* 0x000ee8000c1e1900 */
[----:B------:R-:W5:Y:S01]  /*1200*/  LDG.E R24, desc[UR8][R6.64+-0x10] ;  /* 0xfffff00806187981 */ /* 0x000f62000c1e1900 */
[----:B----4-:R-:W-:-:S03]  /*1210*/  FFMA R26, R27, R17, R26 ;  /* 0x000000111b1a7223 */ /* 0x010fc6000000001a */
[----:B------:R-:W4:Y:S01]  /*1220*/  LDG.E R27, desc[UR8][R2.64+0x14] ;  /* 0x00001408021b7981 */ /* 0x000f22000c1e1900 */
[----:B--2---:R-:W-:-:S03]  /*1230*/  FADD R23, R0, R23 ;  /* 0x0000001700177221 */ /* 0x004fc60000000000 */
[----:B------:R-:W2:Y:S01]  /*1240*/  LDG.E R0, desc[UR8][R6.64+-0x174] ;  /* 0xfffe8c0806007981 */ /* 0x000ea2000c1e1900 */
[----:B---3--:R-:W-:-:S03]  /*1250*/  FFMA R25, R25, R15, R26 ;  /* 0x0000000f19197223 */ /* 0x008fc6000000001a */
[----:B------:R-:W3:Y:S01]  /*1260*/  LDG.E R26, desc[UR8][R6.64+-0x14c] ;  /* 0xfffeb408061a7981 */ /* 0x000ee2000c1e1900 */
[----:B-----5:R-:W-:-:S03]  /*1270*/  FFMA R24, R24, R5, R25 ;  /* 0x0000000518187223 */ /* 0x020fc60000000019 */
[----:B------:R-:W5:Y:S01]  /*1280*/  LDG.E R25, desc[UR8][R6.64+-0x124] ;  /* 0xfffedc0806197981 */ /* 0x000f62000c1e1900 */
[----:B----4-:R-:W-:Y:S01]  /*1290*/  FADD R24, R24, R27 ;  /* 0x0000001b18187221 */ /* 0x010fe20000000000 */
[----:B--2---:R-:W-:Y:S02]  /*12a0*/  FFMA R27, R0, R11, RZ ;  /* 0x0000000b001b7223 */ /* 0x004fe400000000ff */
[----:B------:R-:W2:Y:S02]  /*12b0*/  LDG.E R0, desc[UR8][R6.64+-0x84] ;  /* 0xffff7c0806007981 */ /* 0x000ea4000c1e1900 */
[----:B---3--:R-:W-:Y:S02]  /*12c0*/  FFMA R26, R26, R12, R27 ;  /* 0x0000000c1a1a7223 */ /* 0x008fe4000000001b */
[----:B------:R-:W3:Y:S02]  /*12d0*/  LDG.E R27, desc[UR8][R6.64+-0xfc] ;  /* 0xffff0408061b7981 */ /* 0x000ee4000c1e1900 */
[----:B-----5:R-:W-:-:S02]  /*12e0*/  FFMA R26, R25, R10, R26 ;  /* 0x0000000a191a7223 */ /* 0x020fc4000000001a */
[----:B------:R-:W4:Y:S02]  /*12f0*/  LDG.E R25, desc[UR8][R6.64+-0xac] ;  /* 0xffff540806197981 */ /* 0x000f24000c1e1900 */
[----:B---3--:R-:W-:Y:S02]  /*1300*/  FFMA R27, R27, R14, R26 ;  /* 0x0000000e1b1b7223 */ /* 0x008fe4000000001a */
[----:B------:R-:W3:Y:S02]  /*1310*/  LDG.E R26, desc[UR8][R6.64+-0x5c] ;  /* 0xffffa408061a7981 */ /* 0x000ee4000c1e1900 */
[----:B------:R-:W-:-:S04]  /*1320*/  FFMA R28, R28, R8, R27 ;  /* 0x000000081c1c7223 */ /* 0x000fc8000000001b */
[----:B----4-:R-:W-:Y:S02]  /*1330*/  FFMA R25, R25, R16, R28 ;  /* 0x0000001019197223 */ /* 0x010fe4000000001c */
[----:B------:R-:W4:Y:S02]  /*1340*/  LDG.E R28, desc[UR8][R6.64+-0x148] ;  /* 0xfffeb808061c7981 */ /* 0x000f24000c1e1900 */
[----:B--2---:R-:W-:Y:S02]  /*1350*/  FFMA R27, R0, R13, R25 ;  /* 0x0000000d001b7223 */ /* 0x004fe40000000019 */
[----:B------:R-:W2:Y:S04]  /*1360*/  LDG.E R0, desc[UR8][R6.64+-0xc] ;  /* 0xfffff40806007981 */ /* 0x000ea8000c1e1900 */
[----:B------:R-:W5:Y:S01]  /*1370*/  LDG.E R25, desc[UR8][R2.64+0x18] ;  /* 0x0000180802197981 */ /* 0x000f62000c1e1900 */
[----:B---3--:R-:W-:-:S03]  /*1380*/  FFMA R26, R26, R17, R27 ;  /* 0x000000111a1a7223 */ /* 0x008fc6000000001b */
[----:B------:R-:W3:Y:S01]  /*1390*/  LDG.E R27, desc[UR8][R6.64+-0xd0] ;  /* 0xffff3008061b7981 */ /* 0x000ee2000c1e1900 */
[----:B------:R-:W-:-:S04]  /*13a0*/  FFMA R29, R29, R15, R26 ;  /* 0x0000000f1d1d7223 */ /* 0x000fc8000000001a */
[----:B--2---:R-:W-:Y:S02]  /*13b0*/  FFMA R26, R0, R5, R29 ;  /* 0x00000005001a7223 */ /* 0x004fe4000000001d */
[----:B------:R-:W2:Y:S02]  /*13c0*/  LDG.E R0, desc[UR8][R6.64+-0x170] ;  /* 0xfffe900806007981 */ /* 0x000ea4000c1e1900 */
[----:B-----5:R-:W-:Y:S02]  /*13d0*/  FADD R25, R26, R25 ;  /* 0x000000191a197221 */ /* 0x020fe40000000000 */
[----:B------:R-:W5:Y:S04]  /*13e0*/  LDG.E R26, desc[UR8][R6.64+-0x120] ;  /* 0xfffee008061a7981 */ /* 0x000f68000c1e1900 */
[----:B------:R-:W3:Y:S01]  /*13f0*/  LDG.E R29, desc[UR8][R6.64+-0xf8] ;  /* 0xffff0808061d7981 */ /* 0x000ee2000c1e1900 */
[----:B--2---:R-:W-:-:S04]  /*1400*/  FFMA R0, R0, R11, RZ ;  /* 0x0000000b00007223 */ /* 0x004fc800000000ff */
[----:B----4-:R-:W-:Y:S02]  /*1410*/  FFMA R0, R28, R12, R0 ;  /* 0x0000000c1c007223 */ /* 0x010fe40000000000 */
[----:B------:R-:W2:Y:S02]  /*1420*/  LDG.E R28, desc[UR8][R6.64+-0x80] ;  /* 0xffff8008061c7981 */ /* 0x000ea4000c1e1900 */
[----:B-----5:R-:W-:Y:S02]  /*1430*/  FFMA R0, R26, R10, R0 ;  /* 0x0000000a1a007223 */ /* 0x020fe40000000000 */
[----:B------:R-:W4:Y:S02]  /*1440*/  LDG.E R26, desc[UR8][R6.64+-0x58] ;  /* 0xffffa808061a7981 */ /* 0x000f24000c1e1900 */
[----:B---3--:R-:W-:Y:S02]  /*1450*/  FFMA R0, R29, R14, R0 ;  /* 0x0000000e1d007223 */ /* 0x008fe40000000000 */
[----:B------:R-:W3:Y:S02]  /*1460*/  LDG.E R29, desc[UR8][R6.64+-0xa8] ;  /* 0xffff5808061d7981 */ /* 0x000ee4000c1e1900 */
[----:B------:R-:W-:-:S02]  /*1470*/  FFMA R27, R27, R8, R0 ;  /* 0x000000081b1b7223 */ /* 0x000fc40000000000 */
[----:B------:R-:W5:Y:S02]  /*1480*/  LDG.E R0, desc[UR8][R6.64+-0x30] ;  /* 0xffffd00806007981 */ /* 0x000f64000c1e1900 */
[----:B---3--:R-:W-:Y:S02]  /*1490*/  FFMA R27, R29, R16, R27 ;  /* 0x000000101d1b7223 */ /* 0x008fe4000000001b */
[----:B------:R-:W3:Y:S02]  /*14a0*/  LDG.E R29, desc[UR8][R6.64+-0x8] ;  /* 0xfffff808061d7981 */ /* 0x000ee4000c1e1900 */
[----:B--2---:R-:W-:-:S04]  /*14b0*/  FFMA R27, R28, R13, R27 ;  /* 0x0000000d1c1b7223 */ /* 0x004fc8000000001b */
[----:B----4-:R-:W-:Y:S02]  /*14c0*/  FFMA R27, R26, R17, R27 ;  /* 0x000000111a1b7223 */ /* 0x010fe4000000001b */
[----:B------:R-:W2:Y:S02]  /*14d0*/  LDG.E R26, desc[UR8][R2.64+0x1c] ;  /* 0x00001c08021a7981 */ /* 0x000ea4000c1e1900 */
[----:B-----5:R-:W-:Y:S02]  /*14e0*/  FFMA R28, R0, R15, R27 ;  /* 0x0000000f001c7223 */ /* 0x020fe4000000001b */
[----:B------:R-:W4:Y:S04]  /*14f0*/  LDG.E R0, desc[UR8][R6.64+-0x16c] ;  /* 0xfffe940806007981 */ /* 0x000f28000c1e1900 */
[----:B------:R-:W5:Y:S01]  /*1500*/  LDG.E R27, desc[UR8][R6.64+-0x144] ;  /* 0xfffebc08061b7981 */ /* 0x000f62000c1e1900 */
[----:B---3--:R-:W-:-:S04]  /*1510*/  FFMA R29, R29, R5, R28 ;  /* 0x000000051d1d7223 */ /* 0x008fc8000000001c */
[----:B--2---:R-:W-:Y:S01]  /*1520*/  FADD R26, R29, R26 ;  /* 0x0000001a1d1a7221 */ /* 0x004fe20000000000 */
[----:B----4-:R-:W-:Y:S02]  /*1530*/  FFMA R0, R0, R11, RZ ;  /* 0x0000000b00007223 */ /* 0x010fe400000000ff */
[----:B------:R-:W2:Y:S02]  /*1540*/  LDG.E R11, desc[UR8][R6.64+-0xa4] ;  /* 0xffff5c08060b7981 */ /* 0x000ea4000c1e1900 */
[----:B-----5:R-:W-:Y:S02]  /*1550*/  FFMA R29, R27, R12, R0 ;  /* 0x0000000c1b1d7223 */ /* 0x020fe40000000000 */
[----:B------:R-:W3:Y:S04]  /*1560*/  LDG.E R0, desc[UR8][R6.64+-0x11c] ;  /* 0xfffee40806007981 */ /* 0x000ee8000c1e1900 */
[----:B------:R-:W4:Y:S04]  /*1570*/  LDG.E R12, desc[UR8][R6.64+-0xf4] ;  /* 0xffff0c08060c7981 */ /* 0x000f28000c1e1900 */
[----:B------:R-:W5:Y:S01]  /*1580*/  LDG.E R27, desc[UR8][R6.64+-0xcc] ;  /* 0xffff3408061b7981 */ /* 0x000f62000c1e1900 */
[----:B---3--:R-:W-:-:S03]  /*1590*/  FFMA R29, R0, R10, R29 ;  /* 0x0000000a001d7223 */ /* 0x008fc6000000001d */
[----:B------:R-:W3:Y:S01]  /*15a0*/  LDG.E R0, desc[UR8][R6.64+-0x7c] ;  /* 0xffff840806007981 */ /* 0x000ee2000c1e1900 */
[----:B----4-:R-:W-:-:S03]  /*15b0*/  FFMA R12, R12, R14, R29 ;  /* 0x0000000e0c0c7223 */ /* 0x010fc6000000001d */
[----:B------:R-:W4:Y:S01]  /*15c0*/  LDG.E R10, desc[UR8][R6.64+-0x54] ;  /* 0xffffac08060a7981 */ /* 0x000f22000c1e1900 */
[----:B-----5:R-:W-:-:S03]  /*15d0*/  FFMA R12, R27, R8, R12 ;  /* 0x000000081b0c7223 */ /* 0x020fc6000000000c */
[----:B------:R-:W5:Y:S01]  /*15e0*/  LDG.E R8, desc[UR8][R6.64+-0x2c] ;  /* 0xffffd40806087981 */ /* 0x000f62000c1e1900 */
[----:B--2---:R-:W-:-:S03]  /*15f0*/  FFMA R29, R11, R16, R12 ;  /* 0x000000100b1d7223 */ /* 0x004fc6000000000c */
[----:B------:R-:W2:Y:S04]  /*1600*/  LDG.E R12, desc[UR8][R6.64+-0x4] ;  /* 0xfffffc08060c7981 */ /* 0x000ea8000c1e1900 */
[----:B------:R-:W2:Y:S04]  /*1610*/  LDG.E R11, desc[UR8][R2.64+0x20] ;  /* 0x00002008020b7981 */ /* 0x000ea8000c1e1900 */
[----:B------:R-:W2:Y:S01]  /*1620*/  LDG.E R27, desc[UR8][R2.64+0x24] ;  /* 0x00002408021b7981 */ /* 0x000ea2000c1e1900 */
[----:B------:R-:W-:-:S04]  /*1630*/  UIADD3 UR4, UPT, UPT, UR4, 0x1, URZ ;  /* 0x0000000104047890 */ /* 0x000fc8000fffe0ff */
[----:B------:R-:W-:Y:S01]  /*1640*/  UISETP.NE.AND UP0, UPT, UR4, -0x1, UPT ;  /* 0xffffffff0400788c */ /* 0x000fe2000bf05270 */
[----:B------:R-:W-:Y:S02]  /*1650*/  FMNMX R14, RZ, R22, !PT ;  /* 0x00000016ff0e7209 */ /* 0x000fe40007800000 */
[----:B------:R-:W-:Y:S01]  /*1660*/  FMNMX R16, RZ, R24, !PT ;  /* 0x00000018ff107209 */ /* 0x000fe20007800000 */
[----:B---3--:R-:W-:-:S04]  /*1670*/  FFMA R29, R0, R13, R29 ;  /* 0x0000000d001d7223 */ /* 0x008fc8000000001d */
[----:B----4-:R-:W-:-:S04]  /*1680*/  FFMA R29, R10, R17, R29 ;  /* 0x000000110a1d7223 */ /* 0x010fc8000000001d */
[----:B-----5:R-:W-:-:S04]  /*1690*/  FFMA R29, R8, R15, R29 ;  /* 0x0000000f081d7223 */ /* 0x020fc8000000001d */
[----:B--2---:R-:W-:Y:S01]  /*16a0*/  FFMA R12, R12, R5, R29 ;  /* 0x000000050c0c7223 */ /* 0x004fe2000000001d */
[----:B------:R-:W-:-:S03]  /*16b0*/  IADD3 R0, P0, PT, R6, 0x190, RZ ;  /* 0x0000019006007810 */ /* 0x000fc60007f1e0ff */
[----:B------:R-:W-:Y:S01]  /*16c0*/  FADD R15, R12, R11 ;  /* 0x0000000b0c0f7221 */ /* 0x000fe20000000000 */
[----:B------:R-:W-:Y:S01]  /*16d0*/  FADD R18, R18, R27 ;  /* 0x0000001b12127221 */ /* 0x000fe20000000000 */
[----:B------:R-:W-:Y:S02]  /*16e0*/  IADD3.X R7, PT, PT, RZ, R7, RZ, P0, !PT ;  /* 0x00000007ff077210 */ /* 0x000fe400007fe4ff */
[----:B------:R-:W-:Y:S02]  /*16f0*/  FMNMX R11, RZ, R19, !PT ;  /* 0x00000013ff0b7209 */ /* 0x000fe40007800000 */
[----:B------:R-:W-:Y:S02]  /*1700*/  FMNMX R12, RZ, R20, !PT ;  /* 0x00000014ff0c7209 */ /* 0x000fe40007800000 */
[----:B------:R-:W-:Y:S02]  /*1710*/  FMNMX R10, RZ, R21, !PT ;  /* 0x00000015ff0a7209 */ /* 0x000fe40007800000 */
[----:B------:R-:W-:-:S02]  /*1720*/  FMNMX R8, RZ, R23, !PT ;  /* 0x00000017ff087209 */ /* 0x000fc40007800000 */
[----:B------:R-:W-:Y:S02]  /*1730*/  FMNMX R13, RZ, R25, !PT ;  /* 0x00000019ff0d7209 */ /* 0x000fe40007800000 */
[----:B------:R-:W-:Y:S02]  /*1740*/  FMNMX R17, RZ, R26, !PT ;  /* 0x0000001aff117209 */ /* 0x000fe40007800000 */
[----:B------:R-:W-:Y:S02]  /*1750*/  FMNMX R15, RZ, R15, !PT ;  /* 0x0000000fff0f7209 */ /* 0x000fe40007800000 */
[----:B------:R-:W-:Y:S01]  /*1760*/  FMNMX R5, RZ, R18, !PT ;  /* 0x00000012ff057209 */ /* 0x000fe20007800000 */
[----:B------:R-:W-:Y:S06]  /*1770*/  BRA.U UP0, `(.L_x_1) ;  /* 0xfffffff100447547 */ /* 0x000fec000b83ffff */
.L_x_0:
[----:B------:R-:W0:Y:S08]  /*1780*/  LDC.64 R6, c[0x0][0x398] ;  /* 0x0000e600ff067b82 */ /* 0x000e300000000a00 */
[----:B------:R-:W1:Y:S01]  /*1790*/  LDC.64 R2, c[0x0][0x3a0] ;  /* 0x0000e800ff027b82 */ /* 0x000e620000000a00 */
[----:B0-----:R-:W2:Y:S04]  /*17a0*/  LDG.E R0, desc[UR8][R6.64] ;  /* 0x0000000806007981 */ /* 0x001ea8000c1e1900 */
        /* <DEDUP_REMOVED lines=9> */
[----:B-1----:R-:W5:Y:S01]  /*1840*/  LDG.E R2, desc[UR8][R2.64] ;  /* 0x0000000802027981 */ /* 0x002f62000c1e1900 */
[----:B--2---:R-:W-:-:S04]  /*1850*/  FFMA R11, R0, R11, RZ ;  /* 0x0000000b000b7223 */ /* 0x004fc800000000ff */
[----:B---3--:R-:W-:-:S04]  /*1860*/  FFMA R11, R26, R12, R11 ;  /* 0x0000000c1a0b7223 */ /* 0x008fc8000000000b */
[----:B----4-:R-:W-:-:S04]  /*1870*/  FFMA R11, R28, R10, R11 ;  /* 0x0000000a1c0b7223 */ /* 0x010fc8000000000b */
[----:B-----5:R-:W-:Y:S02]  /*1880*/  FFMA R14, R21, R14, R11 ;  /* 0x0000000e150e7223 */ /* 0x020fe4000000000b */
[----:B------:R-:W0:Y:S02]  /*1890*/  LDC.64 R10, c[0x0][0x3a8] ;  /* 0x0000ea00ff0a7b82 */ /* 0x000e240000000a00 */
[----:B------:R-:W-:-:S04]  /*18a0*/  FFMA R14, R19, R8, R14 ;  /* 0x00000008130e7223 */ /* 0x000fc8000000000e */
[----:B------:R-:W-:-:S04]  /*18b0*/  FFMA R9, R9, R16, R14 ;  /* 0x0000001009097223 */ /* 0x000fc8000000000e */
[----:B------:R-:W-:-:S04]  /*18c0*/  FFMA R9, R22, R13, R9 ;  /* 0x0000000d16097223 */ /* 0x000fc80000000009 */
[----:B------:R-:W-:-:S04]  /*18d0*/  FFMA R9, R20, R17, R9 ;  /* 0x0000001114097223 */ /* 0x000fc80000000009 */
[----:B------:R-:W-:-:S04]  /*18e0*/  FFMA R9, R18, R15, R9 ;  /* 0x0000000f12097223 */ /* 0x000fc80000000009 */
[----:B------:R-:W-:Y:S01]  /*18f0*/  FFMA R9, R24, R5, R9 ;  /* 0x0000000518097223 */ /* 0x000fe20000000009 */
[----:B0-----:R-:W-:-:S04]  /*1900*/  IMAD.WIDE R10, R4, 0x4, R10 ;  /* 0x00000004040a7825 */ /* 0x001fc800078e020a */
[----:B------:R-:W-:-:S05]  /*1910*/  FADD R9, R9, R2 ;  /* 0x0000000209097221 */ /* 0x000fca0000000000 */
[----:B------:R-:W-:Y:S01]  /*1920*/  STG.E desc[UR8][R10.64], R9 ;  /* 0x000000090a007986 */ /* 0x000fe2000c101908 */
[----:B------:R-:W-:Y:S05]  /*1930*/  EXIT ;  /* 0x000000000000794d */ /* 0x000fea0003800000 */
.L_x_2:
[----:B------:R-:W-:-:S00]  /*1940*/  BRA `(.L_x_2) ;  /* 0xfffffffc00fc7947 */ /* 0x000fc0000383ffff */
[----:B------:R-:W-:-:S00]  /*1950*/  NOP ;  /* 0x0000000000007918 */ /* 0x000fc00000000000 */
        /* <DEDUP_REMOVED lines=10> */
.L_x_3:


//--------------------- .nv.shared.reserved.0     --------------------------
	.section	.nv.shared.reserved.0,"aw",@nobits
	.weak		__nv_reservedSMEM_offset_0_alias
	.size		__nv_reservedSMEM_offset_0_alias, 0, 64
	.other		__nv_reservedSMEM_offset_0_alias,@"STO_CUDA_RESERVED_SHARED STV_DEFAULT"
__nv_reservedSMEM_offset_0_alias:
	.zero		0
	.zero		64


//--------------------- .nv.constant0._Z18feedforward_kernelPfS_S_S_S_S_i --------------------------
	.section	.nv.constant0._Z18feedforward_kernelPfS_S_S_S_S_i,"a",@progbits
	.sectionflags	@""
	.align	4
.nv.constant0._Z18feedforward_kernelPfS_S_S_S_S_i:
	.zero		948


//--------------------- SYMBOLS --------------------------

	.type		.nv.reservedSmem.offset0,@object
	.size		.nv.reservedSmem.offset0,0x4
